def matmul_kernel(
    a_ptr,
    b_ptr,
    c_ptr,
    M,
    N,
    K,
    stride_am,
    stride_ak,
    stride_bk,
    stride_bn,
    stride_cm,
    stride_cn,
    BLOCK_M: tl.constexpr,
    BLOCK_N: tl.constexpr,
    BLOCK_K: tl.constexpr,
    GROUP_M: tl.constexpr,
):
    pid = tl.program_id(axis=0)
    num_pid_m = tl.cdiv(M, BLOCK_M)
    num_pid_n = tl.cdiv(N, BLOCK_N)
    num_pid_in_group = GROUP_M * num_pid_n
    group_id = pid // num_pid_in_group
    first_pid_m = group_id * GROUP_M
    group_size_m = min(num_pid_m - first_pid_m, GROUP_M)
    pid_m = first_pid_m + ((pid % num_pid_in_group) % group_size_m)
    pid_n = (pid % num_pid_in_group) // group_size_m

    offs_am = (pid_m * BLOCK_M + tl.arange(0, BLOCK_M)) % M
    offs_bn = (pid_n * BLOCK_N + tl.arange(0, BLOCK_N)) % N
    offs_k = tl.arange(0, BLOCK_K)
    a_ptrs = a_ptr + offs_am[:, None] * stride_am + offs_k[None, :] * stride_ak
    b_ptrs = b_ptr + offs_k[:, None] * stride_bk + offs_bn[None, :] * stride_bn

    acc = tl.zeros((BLOCK_M, BLOCK_N), dtype=tl.float32)
    for kk in range(0, tl.cdiv(K, BLOCK_K)):
        a = tl.load(a_ptrs, mask=offs_k[None, :] < K - kk * BLOCK_K, other=0.0)
        b = tl.load(b_ptrs, mask=offs_k[:, None] < K - kk * BLOCK_K, other=0.0)
        acc = tl.dot(a, b, acc)
        a_ptrs += BLOCK_K * stride_ak
        b_ptrs += BLOCK_K * stride_bk

    c = acc.to(c_ptr.dtype.element_ty)
    offs_cm = pid_m * BLOCK_M + tl.arange(0, BLOCK_M)
    offs_cn = pid_n * BLOCK_N + tl.arange(0, BLOCK_N)
    c_ptrs = c_ptr + offs_cm[:, None] * stride_cm + offs_cn[None, :] * stride_cn
    mask = (offs_cm[:, None] < M) & (offs_cn[None, :] < N)
    tl.store(c_ptrs, c, mask=mask)

# config = {"BLOCK_K": 64, "BLOCK_M": 256, "BLOCK_N": 128, "GROUP_M": 8, "arch": "sm_90", "dtype": "fp32", "num_ctas": 4, "num_stages": 3, "num_warps": 4}
# arch = sm_90


// ===== COMPILED SASS (sm_90a) =====

	.target	sm_90a

	.elftype	@"ET_EXEC"


//--------------------- .note.nv.tkinfo           --------------------------
	.section	.note.nv.tkinfo,"",@"SHT_NOTE"
	.sectionflags	@"SHF_NOTE_NV_TKINFO"
	.tkinfo
        /*0018*/ 	.word	0x00000002
        /*0030*/ 	.string	""
        /*0030*/ 	.string	"ptxas"
        /*0030*/ 	.string	"Cuda compilation tools, release 13.0, V13.0.88"
        /*0030*/ 	.string	"Build cuda_13.0.r13.0/compiler.36424714_0"
        /*0030*/ 	.string	"-v  -suppress-debug-info  -lineinfo  -arch sm_90a "



//--------------------- .note.nv.cuinfo           --------------------------
	.section	.note.nv.cuinfo,"",@"SHT_NOTE"
	.sectionflags	@"SHF_NOTE_NV_CUINFO"
        /*0018*/ 	.short	0x0002
        /*001a*/ 	.short	0x005a
        /*001c*/ 	.short	0x0082
	.zero		2


//--------------------- .nv.info                  --------------------------
	.section	.nv.info,"",@"SHT_CUDA_INFO"
	.align	4


	//----- nvinfo : EIATTR_REGCOUNT
	.align		4
        /*0000*/ 	.byte	0x04, 0x2f
        /*0002*/ 	.short	(.L_1 - .L_0)
	.align		4
.L_0:
        /*0004*/ 	.word	index@(matmul_kernel)
        /*0008*/ 	.word	0x000000ff


	//----- nvinfo : EIATTR_FRAME_SIZE
	.align		4
.L_1:
        /*000c*/ 	.byte	0x04, 0x11
        /*000e*/ 	.short	(.L_3 - .L_2)
	.align		4
.L_2:
        /*0010*/ 	.word	index@(matmul_kernel)
        /*0014*/ 	.word	0x00000130


	//----- nvinfo : EIATTR_MIN_STACK_SIZE
	.align		4
.L_3:
        /*0018*/ 	.byte	0x04, 0x12
        /*001a*/ 	.short	(.L_5 - .L_4)
	.align		4
.L_4:
        /*001c*/ 	.word	index@(matmul_kernel)
        /*0020*/ 	.word	0x00000130
.L_5:


//--------------------- .nv.compat                --------------------------
	.section	.nv.compat,"",@"SHT_CUDA_COMPAT_INFO"
	.align	4
        /*0000*/ 	.byte	0x02, 0x09, 0x01, 0x00, 0x02, 0x02, 0x04, 0x00, 0x02, 0x05, 0x05, 0x00, 0x03, 0x07, 0x01, 0x01
        /*0010*/ 	.byte	0x02, 0x03, 0x00, 0x00, 0x02, 0x06, 0x01, 0x00, 0x04, 0x0b, 0x08, 0x00, 0x00, 0x00, 0x00, 0x00
        /*0020*/ 	.byte	0x00, 0x00, 0x00, 0x00


//--------------------- .nv.info.matmul_kernel    --------------------------
	.section	.nv.info.matmul_kernel,"",@"SHT_CUDA_INFO"
	.sectionflags	@""
	.align	4


	//----- nvinfo : EIATTR_CUDA_API_VERSION
	.align		4
        /*0000*/ 	.byte	0x04, 0x37
        /*0002*/ 	.short	(.L_7 - .L_6)
.L_6:
        /*0004*/ 	.word	0x00000082


	//----- nvinfo : EIATTR_KPARAM_INFO
	.align		4
.L_7:
        /*0008*/ 	.byte	0x04, 0x17
        /*000a*/ 	.short	(.L_9 - .L_8)
.L_8:
        /*000c*/ 	.word	0x00000000
        /*0010*/ 	.short	0x000d
        /*0012*/ 	.short	0x0048
        /*0014*/ 	.byte	0x00, 0xf4, 0x21, 0x00


	//----- nvinfo : EIATTR_KPARAM_INFO
	.align		4
.L_9:
        /*0018*/ 	.byte	0x04, 0x17
        /*001a*/ 	.short	(.L_11 - .L_10)
.L_10:
        /*001c*/ 	.word	0x00000000
        /*0020*/ 	.short	0x000c
        /*0022*/ 	.short	0x0040
        /*0024*/ 	.byte	0x00, 0xf4, 0x21, 0x00


	//----- nvinfo : EIATTR_KPARAM_INFO
	.align		4
.L_11:
        /*0028*/ 	.byte	0x04, 0x17
        /*002a*/ 	.short	(.L_13 - .L_12)
.L_12:
        /*002c*/ 	.word	0x00000000
        /*0030*/ 	.short	0x000b
        /*0032*/ 	.short	0x0038
        /*0034*/ 	.byte	0x00, 0xf0, 0x11, 0x00


	//----- nvinfo : EIATTR_KPARAM_INFO
	.align		4
.L_13:
        /*0038*/ 	.byte	0x04, 0x17
        /*003a*/ 	.short	(.L_15 - .L_14)
.L_14:
        /*003c*/ 	.word	0x00000000
        /*0040*/ 	.short	0x000a
        /*0042*/ 	.short	0x0034
        /*0044*/ 	.byte	0x00, 0xf0, 0x11, 0x00


	//----- nvinfo : EIATTR_KPARAM_INFO
	.align		4
.L_15:
        /*0048*/ 	.byte	0x04, 0x17
        /*004a*/ 	.short	(.L_17 - .L_16)
.L_16:
        /*004c*/ 	.word	0x00000000
        /*0050*/ 	.short	0x0009
        /*0052*/ 	.short	0x0030
        /*0054*/ 	.byte	0x00, 0xf0, 0x11, 0x00


	//----- nvinfo : EIATTR_KPARAM_INFO
	.align		4
.L_17:
        /*0058*/ 	.byte	0x04, 0x17
        /*005a*/ 	.short	(.L_19 - .L_18)
.L_18:
        /*005c*/ 	.word	0x00000000
        /*0060*/ 	.short	0x0008
        /*0062*/ 	.short	0x002c
        /*0064*/ 	.byte	0x00, 0xf0, 0x11, 0x00


	//----- nvinfo : EIATTR_KPARAM_INFO
	.align		4
.L_19:
        /*0068*/ 	.byte	0x04, 0x17
        /*006a*/ 	.short	(.L_21 - .L_20)
.L_20:
        /*006c*/ 	.word	0x00000000
        /*0070*/ 	.short	0x0007
        /*0072*/ 	.short	0x0028
        /*0074*/ 	.byte	0x00, 0xf0, 0x11, 0x00


	//----- nvinfo : EIATTR_KPARAM_INFO
	.align		4
.L_21:
        /*0078*/ 	.byte	0x04, 0x17
        /*007a*/ 	.short	(.L_23 - .L_22)
.L_22:
        /*007c*/ 	.word	0x00000000
        /*0080*/ 	.short	0x0006
        /*0082*/ 	.short	0x0024
        /*0084*/ 	.byte	0x00, 0xf0, 0x11, 0x00


	//----- nvinfo : EIATTR_KPARAM_INFO
	.align		4
.L_23:
        /*0088*/ 	.byte	0x04, 0x17
        /*008a*/ 	.short	(.L_25 - .L_24)
.L_24:
        /*008c*/ 	.word	0x00000000
        /*0090*/ 	.short	0x0005
        /*0092*/ 	.short	0x0020
        /*0094*/ 	.byte	0x00, 0xf0, 0x11, 0x00


	//----- nvinfo : EIATTR_KPARAM_INFO
	.align		4
.L_25:
        /*0098*/ 	.byte	0x04, 0x17
        /*009a*/ 	.short	(.L_27 - .L_26)
.L_26:
        /*009c*/ 	.word	0x00000000
        /*00a0*/ 	.short	0x0004
        /*00a2*/ 	.short	0x001c
        /*00a4*/ 	.byte	0x00, 0xf0, 0x11, 0x00


	//----- nvinfo : EIATTR_KPARAM_INFO
	.align		4
.L_27:
        /*00a8*/ 	.byte	0x04, 0x17
        /*00aa*/ 	.short	(.L_29 - .L_28)
.L_28:
        /*00ac*/ 	.word	0x00000000
        /*00b0*/ 	.short	0x0003
        /*00b2*/ 	.short	0x0018
        /*00b4*/ 	.byte	0x00, 0xf0, 0x11, 0x00


	//----- nvinfo : EIATTR_KPARAM_INFO
	.align		4
.L_29:
        /*00b8*/ 	.byte	0x04, 0x17
        /*00ba*/ 	.short	(.L_31 - .L_30)
.L_30:
        /*00bc*/ 	.word	0x00000000
        /*00c0*/ 	.short	0x0002
        /*00c2*/ 	.short	0x0010
        /*00c4*/ 	.byte	0x00, 0xf4, 0x21, 0x00


	//----- nvinfo : EIATTR_KPARAM_INFO
	.align		4
.L_31:
        /*00c8*/ 	.byte	0x04, 0x17
        /*00ca*/ 	.short	(.L_33 - .L_32)
.L_32:
        /*00cc*/ 	.word	0x00000000
        /*00d0*/ 	.short	0x0001
        /*00d2*/ 	.short	0x0008
        /*00d4*/ 	.byte	0x00, 0xf4, 0x21, 0x00


	//----- nvinfo : EIATTR_KPARAM_INFO
	.align		4
.L_33:
        /*00d8*/ 	.byte	0x04, 0x17
        /*00da*/ 	.short	(.L_35 - .L_34)
.L_34:
        /*00dc*/ 	.word	0x00000000
        /*00e0*/ 	.short	0x0000
        /*00e2*/ 	.short	0x0000
        /*00e4*/ 	.byte	0x00, 0xf4, 0x21, 0x00


	//----- nvinfo : EIATTR_EXPLICIT_CLUSTER
	.align		4
.L_35:
        /*00e8*/ 	.byte	0x01, 0x3e
	.zero		2


	//----- nvinfo : EIATTR_CTA_PER_CLUSTER
	.align		4
        /*00ec*/ 	.byte	0x04, 0x3d
        /*00ee*/ 	.short	(.L_37 - .L_36)
.L_36:
        /*00f0*/ 	.word	0x00000004
        /*00f4*/ 	.word	0x00000001
        /*00f8*/ 	.word	0x00000001


	//----- nvinfo : EIATTR_SPARSE_MMA_MASK
	.align		4
.L_37:
        /*00fc*/ 	.byte	0x03, 0x50
        /*00fe*/ 	.short	0x0000


	//----- nvinfo : EIATTR_MAXREG_COUNT
	.align		4
        /*0100*/ 	.byte	0x03, 0x1b
        /*0102*/ 	.short	0x00ff


	//----- nvinfo : EIATTR_NUM_BARRIERS
	.align		4
        /*0104*/ 	.byte	0x02, 0x4c
        /*0106*/ 	.byte	0x01
	.zero		1


	//----- nvinfo : EIATTR_ANNOTATIONS
	.align		4
        /*0108*/ 	.byte	0x04, 0x55
        /*010a*/ 	.short	(.L_39 - .L_38)


	//   ....[0]....
.L_38:
        /*010c*/ 	.word	0x00000001
        /*0110*/ 	.byte	0xc0, 0x0e, 0x00, 0x00, 0x01, 0x00, 0x00, 0x00, 0xd0, 0x23, 0x00, 0x00, 0x01, 0x00, 0x00, 0x00
        /* <DEDUP_REMOVED lines=86> */
        /*0680*/ 	.byte	0x20, 0xa3, 0x00, 0x00, 0x01, 0x00, 0x00, 0x00, 0x90, 0xb1, 0x00, 0x00


	//----- nvinfo : EIATTR_MERCURY_ISA_VERSION
	.align		4
.L_39:
        /*068c*/ 	.byte	0x03, 0x5f
        /*068e*/ 	.short	0x0101


	//----- nvinfo : EIATTR_EXIT_INSTR_OFFSETS
	.align		4
        /*0690*/ 	.byte	0x04, 0x1c
        /*0692*/ 	.short	(.L_41 - .L_40)


	//   ....[0]....
.L_40:
        /*0694*/ 	.word	0x0000d150


	//   ....[1]....
        /*0698*/ 	.word	0x0000d170


	//----- nvinfo : EIATTR_REQNTID
	.align		4
.L_41:
        /*069c*/ 	.byte	0x04, 0x10
        /*069e*/ 	.short	(.L_43 - .L_42)
.L_42:
        /*06a0*/ 	.word	0x00000080
        /*06a4*/ 	.word	0x00000001
        /*06a8*/ 	.word	0x00000001


	//----- nvinfo : EIATTR_CBANK_PARAM_SIZE
	.align		4
.L_43:
        /*06ac*/ 	.byte	0x03, 0x19
        /*06ae*/ 	.short	0x0050


	//----- nvinfo : EIATTR_PARAM_CBANK
	.align		4
        /*06b0*/ 	.byte	0x04, 0x0a
        /*06b2*/ 	.short	(.L_45 - .L_44)
	.align		4
.L_44:
        /*06b4*/ 	.word	index@(.nv.constant0.matmul_kernel)
        /*06b8*/ 	.short	0x0210
        /*06ba*/ 	.short	0x0050


	//----- nvinfo : EIATTR_SW_WAR
	.align		4
.L_45:
        /*06bc*/ 	.byte	0x04, 0x36
        /*06be*/ 	.short	(.L_47 - .L_46)
.L_46:
        /*06c0*/ 	.word	0x00000008
.L_47:


//--------------------- .nv.callgraph             --------------------------
	.section	.nv.callgraph,"",@"SHT_CUDA_CALLGRAPH"
	.align	4
	.sectionentsize	8
	.align		4
        /*0000*/ 	.word	0x00000000
	.align		4
        /*0004*/ 	.word	0xffffffff
	.align		4
        /*0008*/ 	.word	0x00000000
	.align		4
        /*000c*/ 	.word	0xfffffffe
	.align		4
        /*0010*/ 	.word	0x00000000
	.align		4
        /*0014*/ 	.word	0xfffffffd
	.align		4
        /*0018*/ 	.word	0x00000000
	.align		4
        /*001c*/ 	.word	0xfffffffc


//--------------------- .text.matmul_kernel       --------------------------
	.section	.text.matmul_kernel,"ax",@progbits
	.align	128
        .global         matmul_kernel
        .type           matmul_kernel,@function
        .size           matmul_kernel,(.L_x_3 - matmul_kernel)
        .other          matmul_kernel,@"STO_CUDA_ENTRY STV_DEFAULT"
matmul_kernel:
.text.matmul_kernel:
[----:B------:R-:W1:Y:S08]  /*0000*/  LDC R1, c[0x0][0x28] ;  /* 0x00000a00ff017b82 */ /* 0x000e700000000800 */
[----:B------:R-:W2:Y:S01]  /*0010*/  LDC.64 R156, c[0x0][0x228] ;  /* 0x00008a00ff9c7b82 */ /* 0x000ea20000000a00 */
[----:B------:R-:W3:Y:S01]  /*0020*/  S2R R106, SR_CgaCtaId ;  /* 0x00000000006a7919 */ /* 0x000ee20000008800 */
[----:B-1----:R-:W-:Y:S01]  /*0030*/  VIADD R1, R1, 0xfffffed0 ;  /* 0xfffffed001017836 */ /* 0x002fe20000000000 */
[----:B------:R-:W-:Y:S01]  /*0040*/  ULDC.64 UR12, c[0x0][0x208] ;  /* 0x00008200000c7ab9 */ /* 0x000fe20000000a00 */
[----:B------:R-:W-:Y:S01]  /*0050*/  ULDC UR8, c[0x0][0x230] ;  /* 0x00008c0000087ab9 */ /* 0x000fe20000000800 */
[----:B------:R-:W1:Y:S01]  /*0060*/  S2R R148, SR_TID.X ;  /* 0x0000000000947919 */ /* 0x000e620000002100 */
[----:B------:R-:W-:-:S02]  /*0070*/  ULDC.64 UR6, c[0x0][0x218] ;  /* 0x0000860000067ab9 */ /* 0x000fc40000000a00 */
[----:B------:R-:W4:Y:S08]  /*0080*/  S2UR UR4, SR_CTAID.X ;  /* 0x00000000000479c3 */ /* 0x000f300000002500 */
[----:B------:R-:W5:Y:S01]  /*0090*/  LDC.64 R142, c[0x0][0x238] ;  /* 0x00008e00ff8e7b82 */ /* 0x000f620000000a00 */
[----:B--2---:R-:W-:Y:S01]  /*00a0*/  VIADD R0, R157, 0x7f ;  /* 0x0000007f9d007836 */ /* 0x004fe20000000000 */
[----:B------:R-:W-:-:S02]  /*00b0*/  IABS R8, R157 ;  /* 0x0000009d00087213 */ /* 0x000fc40000000000 */
[----:B------:R-:W-:Y:S02]  /*00c0*/  LOP3.LUT R234, RZ, R157, RZ, 0x33, !PT ;  /* 0x0000009dffea7212 */ /* 0x000fe400078e33ff */
[----:B------:R-:W-:Y:S02]  /*00d0*/  SHF.R.S32.HI R3, RZ, 0x1f, R0 ;  /* 0x0000001fff037819 */ /* 0x000fe40000011400 */
[----:B----4-:R-:W-:Y:S01]  /*00e0*/  I2FP.F32.U32 R5, UR4 ;  /* 0x0000000400057c45 */ /* 0x010fe20008201000 */
[----:B------:R-:W-:Y:S01]  /*00f0*/  ULDC UR4, c[0x0][0x150] ;  /* 0x0000540000047ab9 */ /* 0x000fe20000000800 */
[----:B------:R-:W-:-:S03]  /*0100*/  LEA.HI R3, R3, R0, RZ, 0x7 ;  /* 0x0000000003037211 */ /* 0x000fc600078f38ff */
[----:B------:R-:W-:Y:S01]  /*0110*/  FMUL R5, R5, UR4 ;  /* 0x0000000405057c20 */ /* 0x000fe20008400000 */
[----:B------:R-:W-:Y:S01]  /*0120*/  SHF.R.S32.HI R3, RZ, 0x7, R3 ;  /* 0x00000007ff037819 */ /* 0x000fe20000011403 */
[----:B------:R-:W-:Y:S01]  /*0130*/  ULDC.64 UR4, c[0x0][0x210] ;  /* 0x0000840000047ab9 */ /* 0x000fe20000000a00 */
[----:B-1----:R-:W-:Y:S01]  /*0140*/  SHF.R.S32.HI R10, RZ, 0x6, R148 ;  /* 0x00000006ff0a7819 */ /* 0x002fe20000011494 */
[----:B-----5:R-:W-:Y:S01]  /*0150*/  IMAD.SHL.U32 R107, R142, 0x2, RZ ;  /* 0x000000028e6b7824 */ /* 0x020fe200078e00ff */
[----:B------:R-:W-:Y:S01]  /*0160*/  LOP3.LUT R112, R148, 0x7f, RZ, 0xc0, !PT ;  /* 0x0000007f94707812 */ /* 0x000fe200078ec0ff */
[----:B------:R-:W-:Y:S01]  /*0170*/  IMAD.SHL.U32 R4, R3, 0x8, RZ ;  /* 0x0000000803047824 */ /* 0x000fe200078e00ff */
[----:B------:R-:W1:Y:S01]  /*0180*/  F2I.U32.TRUNC.NTZ R5, R5 ;  /* 0x0000000500057305 */ /* 0x000e62000020f000 */
[----:B------:R-:W-:Y:S01]  /*0190*/  SGXT R10, R10, 0x1 ;  /* 0x000000010a0a781a */ /* 0x000fe20000000200 */
[C---:B------:R-:W-:Y:S02]  /*01a0*/  IMAD R163, R142.reuse, 0xc, RZ ;  /* 0x0000000c8ea37824 */ /* 0x040fe400078e02ff */
[----:B------:R-:W-:Y:S01]  /*01b0*/  IABS R7, R4 ;  /* 0x0000000400077213 */ /* 0x000fe20000000000 */
[----:B------:R-:W-:-:S02]  /*01c0*/  IMAD R105, R142, 0x3, RZ ;  /* 0x000000038e697824 */ /* 0x000fc400078e02ff */
[C---:B------:R-:W-:Y:S01]  /*01d0*/  IMAD R104, R142.reuse, 0x5, RZ ;  /* 0x000000058e687824 */ /* 0x040fe200078e02ff */
[----:B------:R-:W2:Y:S01]  /*01e0*/  I2F.RP R0, R7 ;  /* 0x0000000700007306 */ /* 0x000ea20000209400 */
[C---:B------:R-:W-:Y:S02]  /*01f0*/  IMAD R162, R142.reuse, 0x1c, RZ ;  /* 0x0000001c8ea27824 */ /* 0x040fe400078e02ff */
[C---:B------:R-:W-:Y:S02]  /*0200*/  IMAD R103, R142.reuse, 0x7, RZ ;  /* 0x000000078e677824 */ /* 0x040fe400078e02ff */
[C---:B------:R-:W-:Y:S01]  /*0210*/  IMAD.SHL.U32 R102, R142.reuse, 0x8, RZ ;  /* 0x000000088e667824 */ /* 0x040fe200078e00ff */
[----:B-1----:R-:W-:Y:S01]  /*0220*/  IABS R11, R5 ;  /* 0x00000005000b7213 */ /* 0x002fe20000000000 */
[C---:B------:R-:W-:Y:S02]  /*0230*/  IMAD R161, R142.reuse, 0x24, RZ ;  /* 0x000000248ea17824 */ /* 0x040fe400078e02ff */
[----:B------:R-:W-:-:S02]  /*0240*/  IMAD R160, R142, 0x28, RZ ;  /* 0x000000288ea07824 */ /* 0x000fc400078e02ff */
[C---:B------:R-:W-:Y:S02]  /*0250*/  IMAD R101, R142.reuse, 0x9, RZ ;  /* 0x000000098e657824 */ /* 0x040fe400078e02ff */
[C---:B------:R-:W-:Y:S01]  /*0260*/  IMAD R100, R142.reuse, 0xa, RZ ;  /* 0x0000000a8e647824 */ /* 0x040fe200078e02ff */
[----:B--2---:R-:W1:Y:S01]  /*0270*/  MUFU.RCP R0, R0 ;  /* 0x0000000000007308 */ /* 0x004e620000001000 */
[C---:B------:R-:W-:Y:S02]  /*0280*/  IMAD R99, R142.reuse, 0xb, RZ ;  /* 0x0000000b8e637824 */ /* 0x040fe400078e02ff */
[C---:B------:R-:W-:Y:S02]  /*0290*/  IMAD R98, R142.reuse, 0xd, RZ ;  /* 0x0000000d8e627824 */ /* 0x040fe400078e02ff */
[C---:B------:R-:W-:Y:S02]  /*02a0*/  IMAD R97, R142.reuse, 0xe, RZ ;  /* 0x0000000e8e617824 */ /* 0x040fe400078e02ff */
[----:B------:R-:W-:-:S02]  /*02b0*/  IMAD.SHL.U32 R96, R142, 0x10, RZ ;  /* 0x000000108e607824 */ /* 0x000fc400078e00ff */
[C---:B------:R-:W-:Y:S02]  /*02c0*/  IMAD R95, R142.reuse, 0x11, RZ ;  /* 0x000000118e5f7824 */ /* 0x040fe400078e02ff */
[C---:B------:R-:W-:Y:S02]  /*02d0*/  IMAD R94, R142.reuse, 0x12, RZ ;  /* 0x000000128e5e7824 */ /* 0x040fe400078e02ff */
[C---:B------:R-:W-:Y:S02]  /*02e0*/  IMAD R93, R142.reuse, 0x13, RZ ;  /* 0x000000138e5d7824 */ /* 0x040fe400078e02ff */
[----:B------:R-:W-:Y:S02]  /*02f0*/  IMAD R89, R142, 0x19, RZ ;  /* 0x000000198e597824 */ /* 0x000fe400078e02ff */
[----:B-1----:R-:W-:Y:S01]  /*0300*/  VIADD R2, R0, 0xffffffe ;  /* 0x0ffffffe00027836 */ /* 0x002fe20000000000 */
[----:B------:R-:W-:Y:S01]  /*0310*/  IABS R0, R4 ;  /* 0x0000000400007213 */ /* 0x000fe20000000000 */
[----:B------:R-:W-:-:S02]  /*0320*/  IMAD R91, R142, 0x1e, RZ ;  /* 0x0000001e8e5b7824 */ /* 0x000fc400078e02ff */
[----:B------:R1:W2:Y:S01]  /*0330*/  F2I.FTZ.U32.TRUNC.NTZ R3, R2 ;  /* 0x0000000200037305 */ /* 0x0002a2000021f000 */
[C---:B------:R-:W-:Y:S02]  /*0340*/  IMAD R92, R142.reuse, 0x1d, RZ ;  /* 0x0000001d8e5c7824 */ /* 0x040fe400078e02ff */
[----:B------:R-:W-:Y:S02]  /*0350*/  IMAD.MOV R0, RZ, RZ, -R0 ;  /* 0x000000ffff007224 */ /* 0x000fe400078e0a00 */
[C---:B------:R-:W-:Y:S02]  /*0360*/  IMAD R217, R142.reuse, 0x88, RZ ;  /* 0x000000888ed97824 */ /* 0x040fe400078e02ff */
[C---:B------:R-:W-:Y:S02]  /*0370*/  IMAD R90, R142.reuse, 0x1f, RZ ;  /* 0x0000001f8e5a7824 */ /* 0x040fe400078e02ff */
[----:B-1----:R-:W-:Y:S02]  /*0380*/  IMAD.MOV.U32 R2, RZ, RZ, RZ ;  /* 0x000000ffff027224 */ /* 0x002fe400078e00ff */
[----:B------:R-:W-:-:S02]  /*0390*/  IMAD R215, R142, 0x84, RZ ;  /* 0x000000848ed77824 */ /* 0x000fc400078e02ff */
[C---:B------:R-:W-:Y:S02]  /*03a0*/  IMAD R219, R142.reuse, 0x8c, RZ ;  /* 0x0000008c8edb7824 */ /* 0x040fe400078e02ff */
[--C-:B--2---:R-:W-:Y:S02]  /*03b0*/  IMAD.MOV R6, RZ, RZ, -R3.reuse ;  /* 0x000000ffff067224 */ /* 0x104fe400078e0a03 */
[----:B------:R-:W-:Y:S02]  /*03c0*/  IMAD R69, R142, 0x98, RZ ;  /* 0x000000988e457824 */ /* 0x000fe400078e02ff */
[----:B------:R-:W-:Y:S02]  /*03d0*/  IMAD R9, R6, R7, RZ ;  /* 0x0000000706097224 */ /* 0x000fe400078e02ff */
[----:B------:R-:W-:Y:S02]  /*03e0*/  IMAD R251, R142, 0x23, RZ ;  /* 0x000000238efb7824 */ /* 0x000fe400078e02ff */
[----:B------:R-:W-:-:S04]  /*03f0*/  IMAD.HI.U32 R2, R3, R9, R2 ;  /* 0x0000000903027227 */ /* 0x000fc800078e0002 */
[----:B------:R-:W-:Y:S02]  /*0400*/  IMAD R249, R142, 0x26, RZ ;  /* 0x000000268ef97824 */ /* 0x000fe400078e02ff */
[----:B------:R-:W-:-:S04]  /*0410*/  IMAD.HI.U32 R2, R2, R11, RZ ;  /* 0x0000000b02027227 */ /* 0x000fc800078e00ff */
[----:B------:R-:W-:Y:S01]  /*0420*/  IMAD R0, R2, R0, R11 ;  /* 0x0000000002007224 */ /* 0x000fe200078e020b */
[----:B------:R-:W-:Y:S01]  /*0430*/  LOP3.LUT R11, R10, 0x90, RZ, 0xc0, !PT ;  /* 0x000000900a0b7812 */ /* 0x000fe200078ec0ff */
[C---:B------:R-:W-:Y:S02]  /*0440*/  IMAD R73, R142.reuse, 0xa0, RZ ;  /* 0x000000a08e497824 */ /* 0x040fe400078e02ff */
[C---:B------:R-:W-:Y:S01]  /*0450*/  IMAD R250, R142.reuse, 0x25, RZ ;  /* 0x000000258efa7824 */ /* 0x040fe200078e02ff */
[----:B------:R-:W-:Y:S01]  /*0460*/  ISETP.GT.U32.AND P1, PT, R7, R0, PT ;  /* 0x000000000700720c */ /* 0x000fe20003f24070 */
[C---:B------:R-:W-:Y:S02]  /*0470*/  IMAD R71, R142.reuse, 0x9c, RZ ;  /* 0x0000009c8e477824 */ /* 0x040fe400078e02ff */
[C---:B------:R-:W-:Y:S02]  /*0480*/  IMAD R77, R142.reuse, 0xa8, RZ ;  /* 0x000000a88e4d7824 */ /* 0x040fe400078e02ff */
[----:B------:R-:W-:-:S02]  /*0490*/  IMAD R248, R142, 0x27, RZ ;  /* 0x000000278ef87824 */ /* 0x000fc400078e02ff */
[C---:B------:R-:W-:Y:S02]  /*04a0*/  IMAD R75, R142.reuse, 0xa4, RZ ;  /* 0x000000a48e4b7824 */ /* 0x040fe400078e02ff */
[C---:B------:R-:W-:Y:S02]  /*04b0*/  IMAD R246, R142.reuse, 0x2a, RZ ;  /* 0x0000002a8ef67824 */ /* 0x040fe400078e02ff */
[----:B------:R-:W-:Y:S02]  /*04c0*/  IMAD R81, R142, 0xb0, RZ ;  /* 0x000000b08e517824 */ /* 0x000fe400078e02ff */
[----:B------:R-:W-:Y:S02]  /*04d0*/  @!P1 IMAD.IADD R0, R0, 0x1, -R7 ;  /* 0x0000000100009824 */ /* 0x000fe400078e0a07 */
[----:B------:R-:W-:Y:S01]  /*04e0*/  @!P1 VIADD R2, R2, 0x1 ;  /* 0x0000000102029836 */ /* 0x000fe20000000000 */
[----:B------:R-:W-:Y:S01]  /*04f0*/  ISETP.NE.AND P1, PT, R4, RZ, PT ;  /* 0x000000ff0400720c */ /* 0x000fe20003f25270 */
[----:B------:R-:W-:Y:S01]  /*0500*/  IMAD R247, R142, 0x29, RZ ;  /* 0x000000298ef77824 */ /* 0x000fe200078e02ff */
[----:B------:R-:W-:Y:S01]  /*0510*/  ISETP.GE.U32.AND P0, PT, R0, R7, PT ;  /* 0x000000070000720c */ /* 0x000fe20003f06070 */
[C---:B------:R-:W-:Y:S01]  /*0520*/  IMAD R79, R142.reuse, 0xac, RZ ;  /* 0x000000ac8e4f7824 */ /* 0x040fe200078e02ff */
[----:B------:R-:W-:Y:S01]  /*0530*/  LOP3.LUT R0, R5, R4, RZ, 0x3c, !PT ;  /* 0x0000000405007212 */ /* 0x000fe200078e3cff */
[----:B------:R-:W-:-:S02]  /*0540*/  IMAD R85, R142, 0xb8, RZ ;  /* 0x000000b88e557824 */ /* 0x000fc400078e02ff */
[----:B------:R-:W-:Y:S01]  /*0550*/  IMAD R245, R142, 0x2b, RZ ;  /* 0x0000002b8ef57824 */ /* 0x000fe200078e02ff */
[----:B------:R-:W-:Y:S01]  /*0560*/  ISETP.GE.AND P2, PT, R0, RZ, PT ;  /* 0x000000ff0000720c */ /* 0x000fe20003f46270 */
[----:B------:R-:W-:Y:S02]  /*0570*/  VIADD R0, R156, 0xff ;  /* 0x000000ff9c007836 */ /* 0x000fe40000000000 */
[C---:B------:R-:W-:Y:S02]  /*0580*/  IMAD R83, R142.reuse, 0xb4, RZ ;  /* 0x000000b48e537824 */ /* 0x040fe400078e02ff */
[----:B------:R-:W-:Y:S01]  /*0590*/  IMAD R243, R142, 0x2e, RZ ;  /* 0x0000002e8ef37824 */ /* 0x000fe200078e02ff */
[----:B------:R-:W-:Y:S01]  /*05a0*/  SHF.R.S32.HI R3, RZ, 0x1f, R0 ;  /* 0x0000001fff037819 */ /* 0x000fe20000011400 */
[----:B------:R-:W-:Y:S02]  /*05b0*/  @P0 VIADD R2, R2, 0x1 ;  /* 0x0000000102020836 */ /* 0x000fe40000000000 */
[C---:B------:R-:W-:Y:S01]  /*05c0*/  IMAD R244, R142.reuse, 0x2d, RZ ;  /* 0x0000002d8ef47824 */ /* 0x040fe200078e02ff */
[----:B------:R-:W-:Y:S01]  /*05d0*/  LEA.HI R3, R3, R0, RZ, 0x8 ;  /* 0x0000000003037211 */ /* 0x000fe200078f40ff */
[----:B------:R-:W-:-:S02]  /*05e0*/  IMAD R87, R142, 0xbc, RZ ;  /* 0x000000bc8e577824 */ /* 0x000fc400078e02ff */
[----:B------:R-:W-:Y:S01]  /*05f0*/  @!P2 IMAD.MOV R2, RZ, RZ, -R2 ;  /* 0x000000ffff02a224 */ /* 0x000fe200078e0a02 */
[----:B------:R-:W-:Y:S01]  /*0600*/  @!P1 LOP3.LUT R2, RZ, R4, RZ, 0x33, !PT ;  /* 0x00000004ff029212 */ /* 0x000fe200078e33ff */
[C---:B------:R-:W-:Y:S02]  /*0610*/  IMAD R242, R142.reuse, 0x2f, RZ ;  /* 0x0000002f8ef27824 */ /* 0x040fe400078e02ff */
[----:B------:R-:W-:Y:S02]  /*0620*/  IMAD R174, R142, 0x32, RZ ;  /* 0x000000328eae7824 */ /* 0x000fe400078e02ff */
[----:B------:R-:W-:Y:S02]  /*0630*/  IMAD.SHL.U32 R12, R2, 0x8, RZ ;  /* 0x00000008020c7824 */ /* 0x000fe400078e00ff */
[----:B------:R-:W-:Y:S02]  /*0640*/  IMAD.MOV R2, RZ, RZ, -R2 ;  /* 0x000000ffff027224 */ /* 0x000fe400078e0a02 */
[----:B------:R-:W-:Y:S01]  /*0650*/  IMAD R241, R142, 0x31, RZ ;  /* 0x000000318ef17824 */ /* 0x000fe200078e02ff */
[----:B------:R-:W-:Y:S01]  /*0660*/  LEA.HI.SX32 R3, R3, -R12, 0x18 ;  /* 0x8000000c03037211 */ /* 0x000fe200078fc2ff */
[----:B------:R-:W-:-:S02]  /*0670*/  IMAD R14, R4, R2, R5 ;  /* 0x00000002040e7224 */ /* 0x000fc400078e0205 */
[----:B------:R-:W-:Y:S01]  /*0680*/  IMAD.MOV.U32 R2, RZ, RZ, RZ ;  /* 0x000000ffff027224 */ /* 0x000fe200078e00ff */
[----:B------:R-:W-:Y:S01]  /*0690*/  VIMNMX R15, R3, 0x8, PT ;  /* 0x00000008030f7848 */ /* 0x000fe20003fe0100 */
[C---:B------:R-:W-:Y:S01]  /*06a0*/  IMAD R173, R142.reuse, 0x33, RZ ;  /* 0x000000338ead7824 */ /* 0x040fe200078e02ff */
[----:B------:R-:W-:Y:S01]  /*06b0*/  IABS R4, R14 ;  /* 0x0000000e00047213 */ /* 0x000fe20000000000 */
[C---:B------:R-:W-:Y:S01]  /*06c0*/  IMAD R171, R142.reuse, 0x36, RZ ;  /* 0x000000368eab7824 */ /* 0x040fe200078e02ff */
[----:B------:R-:W-:Y:S01]  /*06d0*/  IABS R7, R15 ;  /* 0x0000000f00077213 */ /* 0x000fe20000000000 */
[C---:B------:R-:W-:Y:S02]  /*06e0*/  IMAD R172, R142.reuse, 0x35, RZ ;  /* 0x000000358eac7824 */ /* 0x040fe400078e02ff */
[C---:B------:R-:W-:Y:S01]  /*06f0*/  IMAD R170, R142.reuse, 0x37, RZ ;  /* 0x000000378eaa7824 */ /* 0x040fe200078e02ff */
[----:B------:R-:W1:Y:S01]  /*0700*/  I2F.RP R0, R7 ;  /* 0x0000000700007306 */ /* 0x000e620000209400 */
[----:B------:R-:W-:-:S02]  /*0710*/  IMAD R169, R142, 0x39, RZ ;  /* 0x000000398ea97824 */ /* 0x000fc400078e02ff */
[C---:B------:R-:W-:Y:S02]  /*0720*/  IMAD R109, R142.reuse, 0xe8, RZ ;  /* 0x000000e88e6d7824 */ /* 0x040fe400078e02ff */
[C---:B------:R-:W-:Y:S02]  /*0730*/  IMAD R168, R142.reuse, 0x3a, RZ ;  /* 0x0000003a8ea87824 */ /* 0x040fe400078e02ff */
[C---:B------:R-:W-:Y:S02]  /*0740*/  IMAD R111, R142.reuse, 0xec, RZ ;  /* 0x000000ec8e6f7824 */ /* 0x040fe400078e02ff */
[C---:B------:R-:W-:Y:S02]  /*0750*/  IMAD R167, R142.reuse, 0x3b, RZ ;  /* 0x0000003b8ea77824 */ /* 0x040fe400078e02ff */
[C---:B------:R-:W-:Y:S02]  /*0760*/  IMAD R113, R142.reuse, 0xf4, RZ ;  /* 0x000000f48e717824 */ /* 0x040fe400078e02ff */
[C---:B------:R-:W-:Y:S01]  /*0770*/  IMAD R166, R142.reuse, 0x3d, RZ ;  /* 0x0000003d8ea67824 */ /* 0x040fe200078e02ff */
[----:B-1----:R-:W1:Y:S01]  /*0780*/  MUFU.RCP R0, R0 ;  /* 0x0000000000007308 */ /* 0x002e620000001000 */
[----:B------:R-:W-:-:S02]  /*0790*/  IMAD R115, R142, 0xf8, RZ ;  /* 0x000000f88e737824 */ /* 0x000fc400078e02ff */
[C---:B------:R-:W-:Y:S02]  /*07a0*/  IMAD R165, R142.reuse, 0x3e, RZ ;  /* 0x0000003e8ea57824 */ /* 0x040fe400078e02ff */
[C---:B------:R-:W-:Y:S02]  /*07b0*/  IMAD R119, R142.reuse, 0x54, RZ ;  /* 0x000000548e777824 */ /* 0x040fe400078e02ff */
[C---:B------:R-:W-:Y:S02]  /*07c0*/  IMAD R164, R142.reuse, 0x3f, RZ ;  /* 0x0000003f8ea47824 */ /* 0x040fe400078e02ff */
[C---:B------:R-:W-:Y:S02]  /*07d0*/  IMAD R121, R142.reuse, 0xf0, RZ ;  /* 0x000000f08e797824 */ /* 0x040fe400078e02ff */
[----:B------:R-:W-:Y:S02]  /*07e0*/  IMAD R147, R142, 0x5c, RZ ;  /* 0x0000005c8e937824 */ /* 0x000fe400078e02ff */
[----:B-1----:R-:W-:-:S06]  /*07f0*/  VIADD R3, R0, 0xffffffe ;  /* 0x0ffffffe00037836 */ /* 0x002fcc0000000000 */
[----:B------:R-:W1:Y:S02]  /*0800*/  F2I.FTZ.U32.TRUNC.NTZ R3, R3 ;  /* 0x0000000300037305 */ /* 0x000e64000021f000 */
[----:B-1----:R-:W-:-:S04]  /*0810*/  IMAD.MOV R6, RZ, RZ, -R3 ;  /* 0x000000ffff067224 */ /* 0x002fc800078e0a03 */
[----:B------:R-:W-:Y:S01]  /*0820*/  IMAD R5, R6, R7, RZ ;  /* 0x0000000706057224 */ /* 0x000fe200078e02ff */
[----:B------:R-:W-:-:S03]  /*0830*/  IABS R6, R15 ;  /* 0x0000000f00067213 */ /* 0x000fc60000000000 */
[----:B------:R-:W-:Y:S01]  /*0840*/  IMAD.HI.U32 R0, R3, R5, R2 ;  /* 0x0000000503007227 */ /* 0x000fe200078e0002 */
[----:B------:R-:W-:-:S03]  /*0850*/  IABS R3, R156 ;  /* 0x0000009c00037213 */ /* 0x000fc60000000000 */
[----:B------:R-:W-:Y:S02]  /*0860*/  IMAD.MOV.U32 R5, RZ, RZ, R4 ;  /* 0x000000ffff057224 */ /* 0x000fe400078e0004 */
[----:B------:R-:W-:Y:S02]  /*0870*/  IMAD.MOV R4, RZ, RZ, -R6 ;  /* 0x000000ffff047224 */ /* 0x000fe400078e0a06 */
[----:B------:R-:W-:-:S04]  /*0880*/  IMAD.HI.U32 R0, R0, R5, RZ ;  /* 0x0000000500007227 */ /* 0x000fc800078e00ff */
[----:B------:R-:W-:Y:S02]  /*0890*/  IMAD.MOV.U32 R2, RZ, RZ, R8 ;  /* 0x000000ffff027224 */ /* 0x000fe400078e0008 */
[----:B------:R-:W-:Y:S02]  /*08a0*/  IMAD R4, R0, R4, R5 ;  /* 0x0000000400047224 */ /* 0x000fe400078e0205 */
[----:B------:R-:W1:Y:S03]  /*08b0*/  I2F.RP R8, R2 ;  /* 0x0000000200087306 */ /* 0x000e660000209400 */
[----:B------:R-:W-:-:S05]  /*08c0*/  ISETP.GT.U32.AND P1, PT, R7, R4, PT ;  /* 0x000000040700720c */ /* 0x000fca0003f24070 */
[----:B------:R-:W2:Y:S08]  /*08d0*/  I2F.RP R5, R3 ;  /* 0x0000000300057306 */ /* 0x000eb00000209400 */
[----:B-1----:R-:W1:Y:S01]  /*08e0*/  MUFU.RCP R8, R8 ;  /* 0x0000000800087308 */ /* 0x002e620000001000 */
[----:B------:R-:W-:Y:S02]  /*08f0*/  @!P1 IMAD.IADD R4, R4, 0x1, -R7 ;  /* 0x0000000104049824 */ /* 0x000fe400078e0a07 */
[----:B------:R-:W-:Y:S01]  /*0900*/  @!P1 VIADD R0, R0, 0x1 ;  /* 0x0000000100009836 */ /* 0x000fe20000000000 */
[----:B------:R-:W-:-:S02]  /*0910*/  ISETP.NE.AND P1, PT, R15, RZ, PT ;  /* 0x000000ff0f00720c */ /* 0x000fc40003f25270 */
[----:B------:R-:W-:Y:S02]  /*0920*/  ISETP.GE.U32.AND P0, PT, R4, R7, PT ;  /* 0x000000070400720c */ /* 0x000fe40003f06070 */
[----:B------:R-:W-:Y:S01]  /*0930*/  LOP3.LUT R4, R14, R15, RZ, 0x3c, !PT ;  /* 0x0000000f0e047212 */ /* 0x000fe200078e3cff */
[----:B--2---:R-:W2:Y:S03]  /*0940*/  MUFU.RCP R5, R5 ;  /* 0x0000000500057308 */ /* 0x004ea60000001000 */
[----:B------:R-:W-:Y:S01]  /*0950*/  ISETP.GE.AND P2, PT, R4, RZ, PT ;  /* 0x000000ff0400720c */ /* 0x000fe20003f46270 */
[----:B------:R-:W-:Y:S02]  /*0960*/  IMAD.SHL.U32 R4, R148, 0x4, RZ ;  /* 0x0000000494047824 */ /* 0x000fe400078e00ff */
[----:B-1----:R-:W-:-:S03]  /*0970*/  VIADD R6, R8, 0xffffffe ;  /* 0x0ffffffe08067836 */ /* 0x002fc60000000000 */
[----:B------:R-:W-:Y:S01]  /*0980*/  LOP3.LUT R11, R11, 0x7c, R4, 0x78, !PT ;  /* 0x0000007c0b0b7812 */ /* 0x000fe200078e7804 */
[----:B------:R-:W-:Y:S01]  /*0990*/  @P0 VIADD R0, R0, 0x1 ;  /* 0x0000000100000836 */ /* 0x000fe20000000000 */
[----:B------:R1:W4:Y:S01]  /*09a0*/  F2I.FTZ.U32.TRUNC.NTZ R7, R6 ;  /* 0x0000000600077305 */ /* 0x000322000021f000 */
[----:B---3--:R-:W-:Y:S02]  /*09b0*/  IMAD.SHL.U32 R8, R106, 0x40, RZ ;  /* 0x000000406a087824 */ /* 0x008fe400078e00ff */
[----:B------:R-:W-:Y:S02]  /*09c0*/  IMAD.MOV.U32 R16, RZ, RZ, R0 ;  /* 0x000000ffff107224 */ /* 0x000fe400078e0000 */
[----:B--2---:R-:W-:Y:S01]  /*09d0*/  VIADD R5, R5, 0xffffffe ;  /* 0x0ffffffe05057836 */ /* 0x004fe20000000000 */
[----:B------:R-:W-:Y:S01]  /*09e0*/  LEA.HI R0, R148, R8, RZ, 0x1a ;  /* 0x0000000894007211 */ /* 0x000fe200078fd0ff */
[----:B------:R-:W-:Y:S01]  /*09f0*/  @!P2 IMAD.MOV R16, RZ, RZ, -R16 ;  /* 0x000000ffff10a224 */ /* 0x000fe200078e0a10 */
[----:B------:R-:W-:Y:S01]  /*0a00*/  @!P1 LOP3.LUT R16, RZ, R15, RZ, 0x33, !PT ;  /* 0x0000000fff109212 */ /* 0x000fe200078e33ff */
[----:B-1----:R-:W-:-:S02]  /*0a10*/  IMAD.MOV.U32 R6, RZ, RZ, RZ ;  /* 0x000000ffff067224 */ /* 0x002fc400078e00ff */
[----:B------:R-:W1:Y:S02]  /*0a20*/  F2I.FTZ.U32.TRUNC.NTZ R5, R5 ;  /* 0x0000000500057305 */ /* 0x000e64000021f000 */
[----:B------:R-:W-:Y:S02]  /*0a30*/  IMAD.SHL.U32 R233, R16, 0x80, RZ ;  /* 0x0000008010e97824 */ /* 0x000fe400078e00ff */
[--C-:B----4-:R-:W-:Y:S02]  /*0a40*/  IMAD.MOV R13, RZ, RZ, -R7.reuse ;  /* 0x000000ffff0d7224 */ /* 0x110fe400078e0a07 */
[----:B------:R-:W-:Y:S01]  /*0a50*/  IMAD.MOV R4, RZ, RZ, -R16 ;  /* 0x000000ffff047224 */ /* 0x000fe200078e0a10 */
[----:B------:R-:W-:Y:S01]  /*0a60*/  LOP3.LUT R9, R233, 0x41, R0, 0xf8, !PT ;  /* 0x00000041e9097812 */ /* 0x000fe200078ef800 */
[----:B------:R-:W-:Y:S02]  /*0a70*/  IMAD R13, R13, R2, RZ ;  /* 0x000000020d0d7224 */ /* 0x000fe400078e02ff */
[----:B------:R-:W-:Y:S01]  /*0a80*/  IMAD R4, R15, R4, R14 ;  /* 0x000000040f047224 */ /* 0x000fe200078e020e */
[----:B------:R-:W-:Y:S01]  /*0a90*/  IABS R0, R9 ;  /* 0x0000000900007213 */ /* 0x000fe20000000000 */
[----:B------:R-:W-:Y:S01]  /*0aa0*/  IMAD.HI.U32 R10, R7, R13, R6 ;  /* 0x0000000d070a7227 */ /* 0x000fe200078e0006 */
[----:B------:R-:W-:-:S02]  /*0ab0*/  LOP3.LUT R18, R9, 0x3e, RZ, 0xfc, !PT ;  /* 0x0000003e09127812 */ /* 0x000fc400078efcff */
[----:B------:R-:W-:Y:S01]  /*0ac0*/  LOP3.LUT R16, R9, 0x2, RZ, 0xfc, !PT ;  /* 0x0000000209107812 */ /* 0x000fe200078efcff */
[----:B------:R-:W-:Y:S01]  /*0ad0*/  IMAD.MOV.U32 R13, RZ, RZ, R0 ;  /* 0x000000ffff0d7224 */ /* 0x000fe200078e0000 */
[----:B------:R-:W-:Y:S01]  /*0ae0*/  IABS R19, R18 ;  /* 0x0000001200137213 */ /* 0x000fe20000000000 */
[----:B------:R-:W-:Y:S01]  /*0af0*/  IMAD.SHL.U32 R0, R148, 0x100, RZ ;  /* 0x0000010094007824 */ /* 0x000fe200078e00ff */
[----:B------:R-:W-:Y:S01]  /*0b00*/  IABS R15, R16 ;  /* 0x00000010000f7213 */ /* 0x000fe20000000000 */
[----:B------:R-:W-:Y:S01]  /*0b10*/  IMAD.HI.U32 R6, R10, R13, RZ ;  /* 0x0000000d0a067227 */ /* 0x000fe200078e00ff */
[----:B------:R-:W-:Y:S02]  /*0b20*/  ISETP.GE.AND P6, PT, R16, RZ, PT ;  /* 0x000000ff1000720c */ /* 0x000fe40003fc6270 */
[----:B------:R-:W-:Y:S01]  /*0b30*/  LOP3.LUT R0, R11, 0x2000, R0, 0xf8, !PT ;  /* 0x000020000b007812 */ /* 0x000fe200078ef800 */
[----:B------:R-:W-:Y:S01]  /*0b40*/  IMAD.HI.U32 R7, R10, R19, RZ ;  /* 0x000000130a077227 */ /* 0x000fe200078e00ff */
[----:B------:R-:W-:-:S02]  /*0b50*/  LOP3.LUT R16, R9, 0xa, RZ, 0xfc, !PT ;  /* 0x0000000a09107812 */ /* 0x000fc400078efcff */
[C---:B------:R-:W-:Y:S01]  /*0b60*/  LOP3.LUT R22, R9.reuse, 0x12, RZ, 0xfc, !PT ;  /* 0x0000001209167812 */ /* 0x040fe200078efcff */
[----:B------:R-:W-:Y:S01]  /*0b70*/  IMAD.MOV R11, RZ, RZ, -R6 ;  /* 0x000000ffff0b7224 */ /* 0x000fe200078e0a06 */
[----:B------:R-:W-:Y:S01]  /*0b80*/  IABS R17, R16 ;  /* 0x0000001000117213 */ /* 0x000fe20000000000 */
[----:B------:R-:W-:Y:S01]  /*0b90*/  IMAD.MOV R7, RZ, RZ, -R7 ;  /* 0x000000ffff077224 */ /* 0x000fe200078e0a07 */
[C---:B------:R-:W-:Y:S01]  /*0ba0*/  LOP3.LUT R20, R9.reuse, 0x10, RZ, 0xfc, !PT ;  /* 0x0000001009147812 */ /* 0x040fe200078efcff */
[C---:B------:R-:W-:Y:S01]  /*0bb0*/  IMAD R11, R2.reuse, R11, R13 ;  /* 0x0000000b020b7224 */ /* 0x040fe200078e020d */
[----:B------:R-:W-:Y:S01]  /*0bc0*/  IABS R27, R22 ;  /* 0x00000016001b7213 */ /* 0x000fe20000000000 */
[----:B------:R-:W-:Y:S01]  /*0bd0*/  IMAD R19, R2, R7, R19 ;  /* 0x0000000702137224 */ /* 0x000fe200078e0213 */
[----:B------:R-:W-:Y:S01]  /*0be0*/  LOP3.LUT R7, R8, 0x80, RZ, 0xc0, !PT ;  /* 0x0000008008077812 */ /* 0x000fe200078ec0ff */
[----:B-1----:R-:W-:Y:S01]  /*0bf0*/  IMAD.MOV R14, RZ, RZ, -R5 ;  /* 0x000000ffff0e7224 */ /* 0x002fe200078e0a05 */
[----:B------:R-:W-:Y:S01]  /*0c00*/  ISETP.GT.U32.AND P2, PT, R2, R11, PT ;  /* 0x0000000b0200720c */ /* 0x000fe20003f44070 */
[----:B------:R-:W-:Y:S01]  /*0c10*/  IMAD.IADD R6, R12, 0x1, R4 ;  /* 0x000000010c067824 */ /* 0x000fe200078e0204 */
[----:B------:R-:W-:Y:S01]  /*0c20*/  ISETP.GT.U32.AND P0, PT, R2, R19, PT ;  /* 0x000000130200720c */ /* 0x000fe20003f04070 */
[----:B------:R-:W-:Y:S01]  /*0c30*/  IMAD.MOV.U32 R12, RZ, RZ, R14 ;  /* 0x000000ffff0c7224 */ /* 0x000fe200078e000e */
[----:B------:R-:W-:Y:S01]  /*0c40*/  IABS R25, R20 ;  /* 0x0000001400197213 */ /* 0x000fe20000000000 */
[----:B------:R-:W-:Y:S01]  /*0c50*/  IMAD.HI.U32 R8, R10, R15, RZ ;  /* 0x0000000f0a087227 */ /* 0x000fe200078e00ff */
[----:B------:R-:W-:-:S02]  /*0c60*/  LOP3.LUT R24, R9, 0x2a, RZ, 0xfc, !PT ;  /* 0x0000002a09187812 */ /* 0x000fc400078efcff */
[C---:B------:R-:W-:Y:S01]  /*0c70*/  LOP3.LUT R28, R9.reuse, 0x30, RZ, 0xfc, !PT ;  /* 0x00000030091c7812 */ /* 0x040fe200078efcff */
[----:B------:R-:W-:Y:S01]  /*0c80*/  IMAD.MOV.U32 R4, RZ, RZ, RZ ;  /* 0x000000ffff047224 */ /* 0x000fe200078e00ff */
[----:B------:R-:W-:Y:S01]  /*0c90*/  IABS R47, R24 ;  /* 0x00000018002f7213 */ /* 0x000fe20000000000 */
[----:B------:R-:W-:Y:S01]  /*0ca0*/  IMAD R13, R12, R3, RZ ;  /* 0x000000030c0d7224 */ /* 0x000fe200078e02ff */
[----:B------:R-:W-:Y:S01]  /*0cb0*/  LOP3.LUT R12, R9, 0x4, RZ, 0xfc, !PT ;  /* 0x00000004090c7812 */ /* 0x000fe200078efcff */
[----:B------:R-:W-:Y:S01]  /*0cc0*/  IMAD.MOV R8, RZ, RZ, -R8 ;  /* 0x000000ffff087224 */ /* 0x000fe200078e0a08 */
[----:B------:R-:W-:Y:S01]  /*0cd0*/  IABS R53, R28 ;  /* 0x0000001c00357213 */ /* 0x000fe20000000000 */
[----:B------:R-:W-:Y:S01]  /*0ce0*/  IMAD.HI.U32 R4, R5, R13, R4 ;  /* 0x0000000d05047227 */ /* 0x000fe200078e0004 */
[----:B------:R-:W-:Y:S02]  /*0cf0*/  IABS R13, R12 ;  /* 0x0000000c000d7213 */ /* 0x000fe40000000000 */
[----:B------:R-:W-:Y:S01]  /*0d00*/  ISETP.GE.AND P3, PT, R12, RZ, PT ;  /* 0x000000ff0c00720c */ /* 0x000fe20003f66270 */
[C---:B------:R-:W-:Y:S01]  /*0d10*/  IMAD R5, R2.reuse, R8, R15 ;  /* 0x0000000802057224 */ /* 0x040fe200078e020f */
[----:B------:R-:W-:Y:S01]  /*0d20*/  LOP3.LUT R8, R9, 0x6, RZ, 0xfc, !PT ;  /* 0x0000000609087812 */ /* 0x000fe200078efcff */
[--C-:B------:R-:W-:Y:S01]  /*0d30*/  @!P2 IMAD.IADD R11, R11, 0x1, -R2.reuse ;  /* 0x000000010b0ba824 */ /* 0x100fe200078e0a02 */
[----:B------:R-:W-:Y:S01]  /*0d40*/  LOP3.LUT R12, R9, 0x8, RZ, 0xfc, !PT ;  /* 0x00000008090c7812 */ /* 0x000fe200078efcff */
[----:B------:R-:W-:Y:S01]  /*0d50*/  @!P0 IMAD.IADD R19, R19, 0x1, -R2 ;  /* 0x0000000113138824 */ /* 0x000fe200078e0a02 */
[----:B------:R-:W-:Y:S01]  /*0d60*/  ISETP.GT.U32.AND P0, PT, R2, R5, PT ;  /* 0x000000050200720c */ /* 0x000fe20003f04070 */
[----:B------:R-:W-:Y:S01]  /*0d70*/  IMAD R6, R6, 0x100, R7 ;  /* 0x0000010006067824 */ /* 0x000fe200078e0207 */
[----:B------:R-:W-:Y:S01]  /*0d80*/  ISETP.GT.U32.AND P2, PT, R2, R11, PT ;  /* 0x0000000b0200720c */ /* 0x000fe20003f44070 */
[----:B------:R-:W-:Y:S01]  /*0d90*/  IMAD.HI.U32 R7, R10, R13, RZ ;  /* 0x0000000d0a077227 */ /* 0x000fe200078e00ff */
[----:B------:R-:W-:-:S02]  /*0da0*/  ISETP.GT.U32.AND P4, PT, R2, R19, PT ;  /* 0x000000130200720c */ /* 0x000fc40003f84070 */
[----:B------:R-:W-:Y:S01]  /*0db0*/  ISETP.GE.AND P1, PT, R8, RZ, PT ;  /* 0x000000ff0800720c */ /* 0x000fe20003f26270 */
[----:B------:R-:W-:Y:S01]  /*0dc0*/  IMAD.MOV R7, RZ, RZ, -R7 ;  /* 0x000000ffff077224 */ /* 0x000fe200078e0a07 */
[----:B------:R-:W-:Y:S01]  /*0dd0*/  IABS R8, R8 ;  /* 0x0000000800087213 */ /* 0x000fe20000000000 */
[----:B------:R-:W-:Y:S01]  /*0de0*/  IMAD.IADD R88, R112, 0x1, R6 ;  /* 0x0000000170587824 */ /* 0x000fe200078e0206 */
[----:B------:R-:W-:Y:S01]  /*0df0*/  IABS R15, R12 ;  /* 0x0000000c000f7213 */ /* 0x000fe20000000000 */
[----:B------:R-:W-:Y:S01]  /*0e00*/  IMAD R7, R2, R7, R13 ;  /* 0x0000000702077224 */ /* 0x000fe200078e020d */
[----:B------:R-:W-:Y:S01]  /*0e10*/  ISETP.GE.AND P5, PT, R12, RZ, PT ;  /* 0x000000ff0c00720c */ /* 0x000fe20003fa6270 */
[----:B------:R-:W-:Y:S01]  /*0e20*/  @!P0 IMAD.IADD R5, R5, 0x1, -R2 ;  /* 0x0000000105058824 */ /* 0x000fe200078e0a02 */
[C---:B------:R-:W-:Y:S01]  /*0e30*/  ISETP.GE.AND P0, PT, R9.reuse, RZ, PT ;  /* 0x000000ff0900720c */ /* 0x040fe20003f06270 */
[----:B------:R-:W-:Y:S01]  /*0e40*/  IMAD.MOV.U32 R13, RZ, RZ, R8 ;  /* 0x000000ffff0d7224 */ /* 0x000fe200078e0008 */
[----:B------:R-:W-:Y:S01]  /*0e50*/  LOP3.LUT R26, R9, 0x2c, RZ, 0xfc, !PT ;  /* 0x0000002c091a7812 */ /* 0x000fe200078efcff */
[--C-:B------:R-:W-:Y:S01]  /*0e60*/  @!P2 IMAD.IADD R11, R11, 0x1, -R2.reuse ;  /* 0x000000010b0ba824 */ /* 0x100fe200078e0a02 */
[C---:B------:R-:W-:Y:S01]  /*0e70*/  ISETP.GT.U32.AND P2, PT, R2.reuse, R7, PT ;  /* 0x000000070200720c */ /* 0x040fe20003f44070 */
[----:B------:R-:W-:Y:S01]  /*0e80*/  @!P4 IMAD.IADD R19, R19, 0x1, -R2 ;  /* 0x000000011313c824 */ /* 0x000fe200078e0a02 */
[----:B------:R-:W-:Y:S01]  /*0e90*/  ISETP.GT.U32.AND P4, PT, R2, R5, PT ;  /* 0x000000050200720c */ /* 0x000fe20003f84070 */
[C---:B------:R-:W-:Y:S01]  /*0ea0*/  IMAD.HI.U32 R12, R10.reuse, R15, RZ ;  /* 0x0000000f0a0c7227 */ /* 0x040fe200078e00ff */
[----:B------:R-:W-:Y:S01]  /*0eb0*/  IABS R49, R26 ;  /* 0x0000001a00317213 */ /* 0x000fe20000000000 */
[----:B------:R1:W-:Y:S01]  /*0ec0*/  STL [R1+0xd0], R88 ;  /* 0x0000d05801007387 */ /* 0x0003e20000100800 */
[C---:B------:R-:W-:Y:S01]  /*0ed0*/  LOP3.LUT R30, R9.reuse, 0x32, RZ, 0xfc, !PT ;  /* 0x00000032091e7812 */ /* 0x040fe200078efcff */
[----:B------:R-:W-:Y:S01]  /*0ee0*/  IMAD.HI.U32 R8, R10, R13, RZ ;  /* 0x0000000d0a087227 */ /* 0x000fe200078e00ff */
[----:B------:R-:W-:-:S02]  /*0ef0*/  LOP3.LUT R32, R9, 0x36, RZ, 0xfc, !PT ;  /* 0x0000003609207812 */ /* 0x000fc400078efcff */
[----:B------:R-:W-:Y:S01]  /*0f00*/  IABS R55, R30 ;  /* 0x0000001e00377213 */ /* 0x000fe20000000000 */
[----:B------:R-:W-:Y:S01]  /*0f10*/  IMAD.MOV R12, RZ, RZ, -R12 ;  /* 0x000000ffff0c7224 */ /* 0x000fe200078e0a0c */
[C---:B------:R-:W-:Y:S01]  /*0f20*/  LOP3.LUT R34, R9.reuse, 0x38, RZ, 0xfc, !PT ;  /* 0x0000003809227812 */ /* 0x040fe200078efcff */
[----:B------:R-:W-:Y:S01]  /*0f30*/  IMAD.MOV R14, RZ, RZ, -R8 ;  /* 0x000000ffff0e7224 */ /* 0x000fe200078e0a08 */
[C---:B------:R-:W-:Y:S01]  /*0f40*/  LOP3.LUT R36, R9.reuse, 0x3a, RZ, 0xfc, !PT ;  /* 0x0000003a09247812 */ /* 0x040fe200078efcff */
[C---:B------:R-:W-:Y:S01]  /*0f50*/  IMAD R15, R2.reuse, R12, R15 ;  /* 0x0000000c020f7224 */ /* 0x040fe200078e020f */
[----:B------:R-:W-:Y:S01]  /*0f60*/  IABS R59, R32 ;  /* 0x00000020003b7213 */ /* 0x000fe20000000000 */
[C---:B------:R-:W-:Y:S01]  /*0f70*/  IMAD R13, R2.reuse, R14, R13 ;  /* 0x0000000e020d7224 */ /* 0x040fe200078e020d */
[----:B------:R-:W-:Y:S01]  /*0f80*/  LOP3.LUT R14, R9, 0xc, RZ, 0xfc, !PT ;  /* 0x0000000c090e7812 */ /* 0x000fe200078efcff */
[--C-:B------:R-:W-:Y:S01]  /*0f90*/  @!P2 IMAD.IADD R7, R7, 0x1, -R2.reuse ;  /* 0x000000010707a824 */ /* 0x100fe200078e0a02 */
[C---:B------:R-:W-:Y:S01]  /*0fa0*/  ISETP.GT.U32.AND P2, PT, R2.reuse, R15, PT ;  /* 0x0000000f0200720c */ /* 0x040fe20003f44070 */
[----:B------:R-:W-:Y:S01]  /*0fb0*/  @!P4 IMAD.IADD R5, R5, 0x1, -R2 ;  /* 0x000000010505c824 */ /* 0x000fe200078e0a02 */
[----:B------:R-:W-:Y:S01]  /*0fc0*/  ISETP.GT.U32.AND P4, PT, R2, R13, PT ;  /* 0x0000000d0200720c */ /* 0x000fe20003f84070 */
[----:B------:R-:W-:Y:S01]  /*0fd0*/  IMAD.HI.U32 R8, R10, R17, RZ ;  /* 0x000000110a087227 */ /* 0x000fe200078e00ff */
[----:B------:R-:W-:-:S02]  /*0fe0*/  IABS R21, R14 ;  /* 0x0000000e00157213 */ /* 0x000fc40000000000 */
[----:B------:R-:W-:Y:S01]  /*0ff0*/  IABS R61, R34 ;  /* 0x00000022003d7213 */ /* 0x000fe20000000000 */
[----:B------:R-:W-:Y:S01]  /*1000*/  @!P0 IMAD.MOV R11, RZ, RZ, -R11 ;  /* 0x000000ffff0b8224 */ /* 0x000fe200078e0a0b */
[----:B------:R-:W-:Y:S01]  /*1010*/  ISETP.GE.AND P0, PT, R18, RZ, PT ;  /* 0x000000ff1200720c */ /* 0x000fe20003f06270 */
[----:B------:R-:W-:Y:S01]  /*1020*/  IMAD.MOV R8, RZ, RZ, -R8 ;  /* 0x000000ffff087224 */ /* 0x000fe200078e0a08 */
[----:B------:R-:W-:Y:S01]  /*1030*/  LOP3.LUT R18, R9, 0xe, RZ, 0xfc, !PT ;  /* 0x0000000e09127812 */ /* 0x000fe200078efcff */
[----:B------:R-:W-:Y:S01]  /*1040*/  IMAD.MOV.U32 R65, RZ, RZ, R19 ;  /* 0x000000ffff417224 */ /* 0x000fe200078e0013 */
[----:B------:R-:W-:Y:S01]  /*1050*/  IABS R63, R36 ;  /* 0x00000024003f7213 */ /* 0x000fe20000000000 */
[C---:B------:R-:W-:Y:S01]  /*1060*/  IMAD R17, R2.reuse, R8, R17 ;  /* 0x0000000802117224 */ /* 0x040fe200078e0211 */
[----:B------:R-:W-:Y:S01]  /*1070*/  IABS R23, R18 ;  /* 0x0000001200177213 */ /* 0x000fe20000000000 */
[--C-:B------:R-:W-:Y:S01]  /*1080*/  @!P2 IMAD.IADD R15, R15, 0x1, -R2.reuse ;  /* 0x000000010f0fa824 */ /* 0x100fe200078e0a02 */
[----:B------:R-:W-:Y:S01]  /*1090*/  IABS R6, R88 ;  /* 0x0000005800067213 */ /* 0x000fe20000000000 */
[----:B------:R-:W-:Y:S01]  /*10a0*/  @!P4 IMAD.IADD R13, R13, 0x1, -R2 ;  /* 0x000000010d0dc824 */ /* 0x000fe200078e0a02 */
[C---:B------:R-:W-:Y:S01]  /*10b0*/  ISETP.GT.U32.AND P4, PT, R2.reuse, R7, PT ;  /* 0x000000070200720c */ /* 0x040fe20003f84070 */
[----:B------:R-:W-:Y:S01]  /*10c0*/  @!P6 IMAD.MOV R5, RZ, RZ, -R5 ;  /* 0x000000ffff05e224 */ /* 0x000fe200078e0a05 */
[C---:B------:R-:W-:Y:S01]  /*10d0*/  ISETP.GT.U32.AND P6, PT, R2.reuse, R17, PT ;  /* 0x000000110200720c */ /* 0x040fe20003fc4070 */
[----:B------:R-:W-:Y:S01]  /*10e0*/  @!P0 IMAD.MOV R65, RZ, RZ, -R65 ;  /* 0x000000ffff418224 */ /* 0x000fe200078e0a41 */
[----:B------:R-:W-:Y:S01]  /*10f0*/  ISETP.GT.U32.AND P2, PT, R2, R15, PT ;  /* 0x0000000f0200720c */ /* 0x000fe20003f44070 */
[----:B------:R-:W-:Y:S01]  /*1100*/  IMAD.HI.U32 R12, R10, R23, RZ ;  /* 0x000000170a0c7227 */ /* 0x000fe200078e00ff */
[----:B------:R-:W-:-:S02]  /*1110*/  ISETP.GT.U32.AND P0, PT, R2, R13, PT ;  /* 0x0000000d0200720c */ /* 0x000fc40003f04070 */
[----:B------:R-:W-:Y:S01]  /*1120*/  LOP3.LUT R227, R0, 0x20, RZ, 0x3c, !PT ;  /* 0x0000002000e37812 */ /* 0x000fe200078e3cff */
[----:B------:R-:W-:Y:S01]  /*1130*/  IMAD.HI.U32 R8, R10, R21, RZ ;  /* 0x000000150a087227 */ /* 0x000fe200078e00ff */
[----:B------:R-:W-:-:S03]  /*1140*/  LOP3.LUT R240, R0, 0x60, RZ, 0x3c, !PT ;  /* 0x0000006000f07812 */ /* 0x000fc600078e3cff */
[----:B------:R-:W-:Y:S02]  /*1150*/  IMAD.MOV R12, RZ, RZ, -R12 ;  /* 0x000000ffff0c7224 */ /* 0x000fe400078e0a0c */
[----:B------:R-:W-:Y:S02]  /*1160*/  IMAD.MOV R8, RZ, RZ, -R8 ;  /* 0x000000ffff087224 */ /* 0x000fe400078e0a08 */
[C---:B------:R-:W-:Y:S02]  /*1170*/  IMAD R23, R2.reuse, R12, R23 ;  /* 0x0000000c02177224 */ /* 0x040fe400078e0217 */
[C---:B------:R-:W-:Y:S02]  /*1180*/  IMAD R21, R2.reuse, R8, R21 ;  /* 0x0000000802157224 */ /* 0x040fe400078e0215 */
[--C-:B------:R-:W-:Y:S02]  /*1190*/  @!P6 IMAD.IADD R17, R17, 0x1, -R2.reuse ;  /* 0x000000011111e824 */ /* 0x100fe400078e0a02 */
[--C-:B------:R-:W-:Y:S01]  /*11a0*/  @!P2 IMAD.IADD R15, R15, 0x1, -R2.reuse ;  /* 0x000000010f0fa824 */ /* 0x100fe200078e0a02 */
[C---:B------:R-:W-:Y:S01]  /*11b0*/  ISETP.GT.U32.AND P2, PT, R2.reuse, R23, PT ;  /* 0x000000170200720c */ /* 0x040fe20003f44070 */
[----:B------:R-:W-:Y:S01]  /*11c0*/  @!P0 IMAD.IADD R13, R13, 0x1, -R2 ;  /* 0x000000010d0d8824 */ /* 0x000fe200078e0a02 */
[----:B------:R-:W-:Y:S01]  /*11d0*/  ISETP.GT.U32.AND P0, PT, R2, R21, PT ;  /* 0x000000150200720c */ /* 0x000fe20003f04070 */
[----:B------:R-:W-:Y:S01]  /*11e0*/  IMAD.HI.U32 R12, R10, R27, RZ ;  /* 0x0000001b0a0c7227 */ /* 0x000fe200078e00ff */
[----:B------:R-:W-:-:S03]  /*11f0*/  ISETP.GT.U32.AND P6, PT, R2, R17, PT ;  /* 0x000000110200720c */ /* 0x000fc60003fc4070 */
[----:B------:R-:W-:-:S04]  /*1200*/  IMAD.HI.U32 R8, R10, R25, RZ ;  /* 0x000000190a087227 */ /* 0x000fc800078e00ff */
[----:B------:R-:W-:Y:S02]  /*1210*/  IMAD.MOV R12, RZ, RZ, -R12 ;  /* 0x000000ffff0c7224 */ /* 0x000fe400078e0a0c */
[----:B------:R-:W-:Y:S02]  /*1220*/  IMAD.MOV R8, RZ, RZ, -R8 ;  /* 0x000000ffff087224 */ /* 0x000fe400078e0a08 */
[----:B------:R-:W-:Y:S01]  /*1230*/  IMAD R27, R2, R12, R27 ;  /* 0x0000000c021b7224 */ /* 0x000fe200078e021b */
[----:B------:R-:W-:Y:S01]  /*1240*/  LOP3.LUT R12, R9, 0x14, RZ, 0xfc, !PT ;  /* 0x00000014090c7812 */ /* 0x000fe200078efcff */
[--C-:B------:R-:W-:Y:S02]  /*1250*/  @!P2 IMAD.IADD R23, R23, 0x1, -R2.reuse ;  /* 0x000000011717a824 */ /* 0x100fe400078e0a02 */
[--C-:B------:R-:W-:Y:S01]  /*1260*/  @!P0 IMAD.IADD R21, R21, 0x1, -R2.reuse ;  /* 0x0000000115158824 */ /* 0x100fe200078e0a02 */
[----:B------:R-:W-:Y:S01]  /*1270*/  ISETP.GE.AND P0, PT, R18, RZ, PT ;  /* 0x000000ff1200720c */ /* 0x000fe20003f06270 */
[C---:B------:R-:W-:Y:S01]  /*1280*/  IMAD R25, R2.reuse, R8, R25 ;  /* 0x0000000802197224 */ /* 0x040fe200078e0219 */
[----:B------:R-:W-:Y:S01]  /*1290*/  IABS R8, R12 ;  /* 0x0000000c00087213 */ /* 0x000fe20000000000 */
[--C-:B------:R-:W-:Y:S01]  /*12a0*/  @!P6 IMAD.IADD R17, R17, 0x1, -R2.reuse ;  /* 0x000000011111e824 */ /* 0x100fe200078e0a02 */
[C---:B------:R-:W-:Y:S01]  /*12b0*/  ISETP.GT.U32.AND P2, PT, R2.reuse, R21, PT ;  /* 0x000000150200720c */ /* 0x040fe20003f44070 */
[----:B------:R-:W-:Y:S01]  /*12c0*/  @!P1 IMAD.MOV R13, RZ, RZ, -R13 ;  /* 0x000000ffff0d9224 */ /* 0x000fe200078e0a0d */
[C---:B------:R-:W-:Y:S01]  /*12d0*/  ISETP.GT.U32.AND P1, PT, R2.reuse, R23, PT ;  /* 0x000000170200720c */ /* 0x040fe20003f24070 */
[----:B------:R-:W-:Y:S01]  /*12e0*/  @!P4 IMAD.IADD R7, R7, 0x1, -R2 ;  /* 0x000000010707c824 */ /* 0x000fe200078e0a02 */
[----:B------:R-:W-:Y:S01]  /*12f0*/  ISETP.GT.U32.AND P6, PT, R2, R25, PT ;  /* 0x000000190200720c */ /* 0x000fe20003fc4070 */
[----:B------:R-:W-:Y:S01]  /*1300*/  IMAD.MOV.U32 R19, RZ, RZ, R17 ;  /* 0x000000ffff137224 */ /* 0x000fe200078e0011 */
[----:B------:R-:W-:Y:S01]  /*1310*/  ISETP.GE.AND P4, PT, R16, RZ, PT ;  /* 0x000000ff1000720c */ /* 0x000fe20003f86270 */
[----:B------:R-:W-:Y:S01]  /*1320*/  IMAD.MOV.U32 R17, RZ, RZ, R8 ;  /* 0x000000ffff117224 */ /* 0x000fe200078e0008 */
[C---:B------:R-:W-:Y:S01]  /*1330*/  LOP3.LUT R16, R9.reuse, 0x1c, RZ, 0xfc, !PT ;  /* 0x0000001c09107812 */ /* 0x040fe200078efcff */
[----:B------:R-:W-:Y:S01]  /*1340*/  @!P3 IMAD.MOV R7, RZ, RZ, -R7 ;  /* 0x000000ffff07b224 */ /* 0x000fe200078e0a07 */
[----:B------:R-:W-:Y:S01]  /*1350*/  ISETP.GE.AND P3, PT, R14, RZ, PT ;  /* 0x000000ff0e00720c */ /* 0x000fe20003f66270 */
[----:B------:R-:W-:Y:S01]  /*1360*/  IMAD.HI.U32 R8, R10, R17, RZ ;  /* 0x000000110a087227 */ /* 0x000fe200078e00ff */
[----:B------:R-:W-:-:S02]  /*1370*/  LOP3.LUT R14, R9, 0x1a, RZ, 0xfc, !PT ;  /* 0x0000001a090e7812 */ /* 0x000fc400078efcff */
[----:B------:R-:W-:Y:S01]  /*1380*/  IABS R35, R16 ;  /* 0x0000001000237213 */ /* 0x000fe20000000000 */
[----:B------:R-:W-:Y:S01]  /*1390*/  IMAD.MOV R8, RZ, RZ, -R8 ;  /* 0x000000ffff087224 */ /* 0x000fe200078e0a08 */
[----:B------:R-:W-:Y:S01]  /*13a0*/  IABS R33, R14 ;  /* 0x0000000e00217213 */ /* 0x000fe20000000000 */
[--C-:B------:R-:W-:Y:S01]  /*13b0*/  @!P1 IMAD.IADD R23, R23, 0x1, -R2.reuse ;  /* 0x0000000117179824 */ /* 0x100fe200078e0a02 */
[----:B------:R-:W-:Y:S01]  /*13c0*/  ISETP.GE.AND P1, PT, R12, RZ, PT ;  /* 0x000000ff0c00720c */ /* 0x000fe20003f26270 */
[--C-:B------:R-:W-:Y:S01]  /*13d0*/  @!P2 IMAD.IADD R21, R21, 0x1, -R2.reuse ;  /* 0x000000011515a824 */ /* 0x100fe200078e0a02 */
[----:B------:R-:W-:Y:S01]  /*13e0*/  LOP3.LUT R12, R9, 0x16, RZ, 0xfc, !PT ;  /* 0x00000016090c7812 */ /* 0x000fe200078efcff */
[----:B------:R-:W-:Y:S01]  /*13f0*/  @!P6 IMAD.IADD R25, R25, 0x1, -R2 ;  /* 0x000000011919e824 */ /* 0x000fe200078e0a02 */
[----:B------:R-:W-:Y:S01]  /*1400*/  LOP3.LUT R18, R9, 0x20, RZ, 0xfc, !PT ;  /* 0x0000002009127812 */ /* 0x000fe200078efcff */
[C---:B------:R-:W-:Y:S01]  /*1410*/  IMAD R17, R2.reuse, R8, R17 ;  /* 0x0000000802117224 */ /* 0x040fe200078e0211 */
[----:B------:R-:W-:Y:S01]  /*1420*/  IABS R29, R12 ;  /* 0x0000000c001d7213 */ /* 0x000fe20000000000 */
[----:B------:R-:W-:Y:S01]  /*1430*/  @!P3 IMAD.MOV R21, RZ, RZ, -R21 ;  /* 0x000000ffff15b224 */ /* 0x000fe200078e0a15 */
[C---:B------:R-:W-:Y:S01]  /*1440*/  ISETP.GT.U32.AND P3, PT, R2.reuse, R25, PT ;  /* 0x000000190200720c */ /* 0x040fe20003f64070 */
[----:B------:R-:W-:Y:S01]  /*1450*/  @!P0 IMAD.MOV R23, RZ, RZ, -R23 ;  /* 0x000000ffff178224 */ /* 0x000fe200078e0a17 */
[----:B------:R-:W-:Y:S01]  /*1460*/  ISETP.GT.U32.AND P0, PT, R2, R17, PT ;  /* 0x000000110200720c */ /* 0x000fe20003f04070 */
[----:B------:R-:W-:Y:S01]  /*1470*/  @!P5 IMAD.MOV R15, RZ, RZ, -R15 ;  /* 0x000000ffff0fd224 */ /* 0x000fe200078e0a0f */
[----:B------:R-:W-:Y:S01]  /*1480*/  ISETP.GE.AND P5, PT, R20, RZ, PT ;  /* 0x000000ff1400720c */ /* 0x000fe20003fa6270 */
[----:B------:R-:W-:Y:S01]  /*1490*/  IMAD.HI.U32 R8, R10, R29, RZ ;  /* 0x0000001d0a087227 */ /* 0x000fe200078e00ff */
[----:B------:R-:W-:-:S02]  /*14a0*/  ISETP.GE.AND P6, PT, R12, RZ, PT ;  /* 0x000000ff0c00720c */ /* 0x000fc40003fc6270 */
[----:B------:R-:W-:Y:S01]  /*14b0*/  LOP3.LUT R12, R9, 0x18, RZ, 0xfc, !PT ;  /* 0x00000018090c7812 */ /* 0x000fe200078efcff */
[----:B------:R-:W-:Y:S01]  /*14c0*/  IMAD.MOV R8, RZ, RZ, -R8 ;  /* 0x000000ffff087224 */ /* 0x000fe200078e0a08 */
[----:B------:R-:W-:Y:S01]  /*14d0*/  IABS R37, R18 ;  /* 0x0000001200257213 */ /* 0x000fe20000000000 */
[----:B------:R-:W-:Y:S01]  /*14e0*/  @!P4 IMAD.MOV R19, RZ, RZ, -R19 ;  /* 0x000000ffff13c224 */ /* 0x000fe200078e0a13 */
[C---:B------:R-:W-:Y:S01]  /*14f0*/  ISETP.GT.U32.AND P4, PT, R2.reuse, R27, PT ;  /* 0x0000001b0200720c */ /* 0x040fe20003f84070 */
[--C-:B------:R-:W-:Y:S01]  /*1500*/  @!P3 IMAD.IADD R25, R25, 0x1, -R2.reuse ;  /* 0x000000011919b824 */ /* 0x100fe200078e0a02 */
[----:B------:R-:W-:Y:S01]  /*1510*/  IABS R31, R12 ;  /* 0x0000000c001f7213 */ /* 0x000fe20000000000 */
[----:B------:R-:W-:Y:S01]  /*1520*/  IMAD R29, R2, R8, R29 ;  /* 0x00000008021d7224 */ /* 0x000fe200078e021d */
[----:B------:R-:W-:Y:S01]  /*1530*/  ISETP.GE.AND P3, PT, R12, RZ, PT ;  /* 0x000000ff0c00720c */ /* 0x000fe20003f66270 */
[----:B------:R-:W-:Y:S01]  /*1540*/  @!P0 IMAD.IADD R17, R17, 0x1, -R2 ;  /* 0x0000000111118824 */ /* 0x000fe200078e0a02 */
[----:B------:R-:W-:Y:S01]  /*1550*/  LOP3.LUT R20, R9, 0x22, RZ, 0xfc, !PT ;  /* 0x0000002209147812 */ /* 0x000fe200078efcff */
[----:B------:R-:W-:Y:S01]  /*1560*/  @!P5 IMAD.MOV R25, RZ, RZ, -R25 ;  /* 0x000000ffff19d224 */ /* 0x000fe200078e0a19 */
[----:B------:R-:W-:Y:S01]  /*1570*/  ISETP.GT.U32.AND P5, PT, R2, R29, PT ;  /* 0x0000001d0200720c */ /* 0x000fe20003fa4070 */
[----:B------:R-:W-:Y:S01]  /*1580*/  IMAD.HI.U32 R8, R10, R31, RZ ;  /* 0x0000001f0a087227 */ /* 0x000fe200078e00ff */
[----:B------:R-:W-:-:S02]  /*1590*/  ISETP.GT.U32.AND P0, PT, R2, R17, PT ;  /* 0x000000110200720c */ /* 0x000fc40003f04070 */
[----:B------:R-:W-:Y:S01]  /*15a0*/  IABS R39, R20 ;  /* 0x0000001400277213 */ /* 0x000fe20000000000 */
[----:B------:R-:W-:Y:S01]  /*15b0*/  IMAD.MOV R8, RZ, RZ, -R8 ;  /* 0x000000ffff087224 */ /* 0x000fe200078e0a08 */
[----:B------:R-:W-:Y:S01]  /*15c0*/  ISETP.GE.AND P2, PT, R22, RZ, PT ;  /* 0x000000ff1600720c */ /* 0x000fe20003f46270 */
[--C-:B------:R-:W-:Y:S01]  /*15d0*/  @!P4 IMAD.IADD R27, R27, 0x1, -R2.reuse ;  /* 0x000000011b1bc824 */ /* 0x100fe200078e0a02 */
[C---:B------:R-:W-:Y:S01]  /*15e0*/  LOP3.LUT R22, R9.reuse, 0x24, RZ, 0xfc, !PT ;  /* 0x0000002409167812 */ /* 0x040fe200078efcff */
[----:B------:R-:W-:Y:S01]  /*15f0*/  IMAD R31, R2, R8, R31 ;  /* 0x00000008021f7224 */ /* 0x000fe200078e021f */
[----:B------:R-:W-:Y:S01]  /*1600*/  LOP3.LUT R8, R9, 0x1e, RZ, 0xfc, !PT ;  /* 0x0000001e09087812 */ /* 0x000fe200078efcff */
[----:B------:R-:W-:Y:S01]  /*1610*/  IMAD.HI.U32 R12, R10, R33, RZ ;  /* 0x000000210a0c7227 */ /* 0x000fe200078e00ff */
[C---:B------:R-:W-:Y:S02]  /*1620*/  ISETP.GT.U32.AND P4, PT, R2.reuse, R27, PT ;  /* 0x0000001b0200720c */ /* 0x040fe40003f84070 */
[----:B------:R-:W-:Y:S01]  /*1630*/  IABS R41, R22 ;  /* 0x0000001600297213 */ /* 0x000fe20000000000 */
[--C-:B------:R-:W-:Y:S01]  /*1640*/  @!P0 IMAD.IADD R17, R17, 0x1, -R2.reuse ;  /* 0x0000000111118824 */ /* 0x100fe200078e0a02 */
[----:B------:R-:W-:Y:S01]  /*1650*/  ISETP.GT.U32.AND P0, PT, R2, R31, PT ;  /* 0x0000001f0200720c */ /* 0x000fe20003f04070 */
[----:B------:R-:W-:-:S02]  /*1660*/  @!P5 IMAD.IADD R29, R29, 0x1, -R2 ;  /* 0x000000011d1dd824 */ /* 0x000fc400078e0a02 */
[----:B------:R-:W-:Y:S02]  /*1670*/  IMAD.MOV R12, RZ, RZ, -R12 ;  /* 0x000000ffff0c7224 */ /* 0x000fe400078e0a0c */
[----:B------:R-:W-:Y:S01]  /*1680*/  IMAD.MOV.U32 R129, RZ, RZ, R17 ;  /* 0x000000ffff817224 */ /* 0x000fe200078e0011 */
[C---:B------:R-:W-:Y:S01]  /*1690*/  ISETP.GT.U32.AND P5, PT, R2.reuse, R29, PT ;  /* 0x0000001d0200720c */ /* 0x040fe20003fa4070 */
[----:B------:R-:W-:Y:S01]  /*16a0*/  IMAD R33, R2, R12, R33 ;  /* 0x0000000c02217224 */ /* 0x000fe200078e0221 */
[----:B------:R-:W-:Y:S01]  /*16b0*/  IABS R17, R8 ;  /* 0x0000000800117213 */ /* 0x000fe20000000000 */
[----:B------:R-:W-:Y:S01]  /*16c0*/  @!P4 IMAD.IADD R27, R27, 0x1, -R2 ;  /* 0x000000011b1bc824 */ /* 0x000fe200078e0a02 */
[----:B------:R-:W-:Y:S01]  /*16d0*/  ISETP.GE.AND P4, PT, R14, RZ, PT ;  /* 0x000000ff0e00720c */ /* 0x000fe20003f86270 */
[----:B------:R-:W-:-:S04]  /*16e0*/  IMAD.HI.U32 R14, R10, R35, RZ ;  /* 0x000000230a0e7227 */ /* 0x000fc800078e00ff */
[----:B------:R-:W-:Y:S02]  /*16f0*/  @!P0 IMAD.IADD R31, R31, 0x1, -R2 ;  /* 0x000000011f1f8824 */ /* 0x000fe400078e0a02 */
[----:B------:R-:W-:Y:S02]  /*1700*/  IMAD.MOV R14, RZ, RZ, -R14 ;  /* 0x000000ffff0e7224 */ /* 0x000fe400078e0a0e */
[----:B------:R-:W-:Y:S01]  /*1710*/  @!P5 IMAD.IADD R29, R29, 0x1, -R2 ;  /* 0x000000011d1dd824 */ /* 0x000fe200078e0a02 */
[C---:B------:R-:W-:Y:S01]  /*1720*/  ISETP.GT.U32.AND P0, PT, R2.reuse, R31, PT ;  /* 0x0000001f0200720c */ /* 0x040fe20003f04070 */
[C---:B------:R-:W-:Y:S01]  /*1730*/  IMAD R35, R2.reuse, R14, R35 ;  /* 0x0000000e02237224 */ /* 0x040fe200078e0223 */
[----:B------:R-:W-:Y:S01]  /*1740*/  ISETP.GT.U32.AND P5, PT, R2, R33, PT ;  /* 0x000000210200720c */ /* 0x000fe20003fa4070 */
[----:B------:R-:W-:Y:S02]  /*1750*/  @!P6 IMAD.MOV R29, RZ, RZ, -R29 ;  /* 0x000000ffff1de224 */ /* 0x000fe400078e0a1d */
[----:B------:R-:W-:Y:S01]  /*1760*/  IMAD.HI.U32 R12, R10, R37, RZ ;  /* 0x000000250a0c7227 */ /* 0x000fe200078e00ff */
[----:B------:R-:W-:-:S03]  /*1770*/  ISETP.GT.U32.AND P6, PT, R2, R35, PT ;  /* 0x000000230200720c */ /* 0x000fc60003fc4070 */
[----:B------:R-:W-:Y:S01]  /*1780*/  @!P1 IMAD.MOV R129, RZ, RZ, -R129 ;  /* 0x000000ffff819224 */ /* 0x000fe200078e0a81 */
[----:B------:R-:W-:Y:S01]  /*1790*/  ISETP.GE.AND P1, PT, R8, RZ, PT ;  /* 0x000000ff0800720c */ /* 0x000fe20003f26270 */
[----:B------:R-:W-:Y:S02]  /*17a0*/  IMAD.MOV R12, RZ, RZ, -R12 ;  /* 0x000000ffff0c7224 */ /* 0x000fe400078e0a0c */
[--C-:B------:R-:W-:Y:S01]  /*17b0*/  @!P0 IMAD.IADD R31, R31, 0x1, -R2.reuse ;  /* 0x000000011f1f8824 */ /* 0x100fe200078e0a02 */
[----:B------:R-:W-:Y:S01]  /*17c0*/  ISETP.GE.AND P0, PT, R18, RZ, PT ;  /* 0x000000ff1200720c */ /* 0x000fe20003f06270 */
[--C-:B------:R-:W-:Y:S01]  /*17d0*/  @!P5 IMAD.IADD R33, R33, 0x1, -R2.reuse ;  /* 0x000000012121d824 */ /* 0x100fe200078e0a02 */
[----:B------:R-:W-:Y:S01]  /*17e0*/  LOP3.LUT R18, R9, 0x26, RZ, 0xfc, !PT ;  /* 0x0000002609127812 */ /* 0x000fe200078efcff */
[----:B------:R-:W-:Y:S02]  /*17f0*/  @!P3 IMAD.MOV R31, RZ, RZ, -R31 ;  /* 0x000000ffff1fb224 */ /* 0x000fe400078e0a1f */
[----:B------:R-:W-:Y:S01]  /*1800*/  @!P6 IMAD.IADD R35, R35, 0x1, -R2 ;  /* 0x000000012323e824 */ /* 0x000fe200078e0a02 */
[----:B------:R-:W-:Y:S01]  /*1810*/  ISETP.GT.U32.AND P3, PT, R2, R33, PT ;  /* 0x000000210200720c */ /* 0x000fe20003f64070 */
[----:B------:R-:W-:Y:S01]  /*1820*/  IMAD.HI.U32 R8, R10, R17, RZ ;  /* 0x000000110a087227 */ /* 0x000fe200078e00ff */
[----:B------:R-:W-:-:S02]  /*1830*/  IABS R43, R18 ;  /* 0x00000012002b7213 */ /* 0x000fc40000000000 */
[C---:B------:R-:W-:Y:S01]  /*1840*/  ISETP.GT.U32.AND P6, PT, R2.reuse, R35, PT ;  /* 0x000000230200720c */ /* 0x040fe20003fc4070 */
[----:B------:R-:W-:Y:S02]  /*1850*/  IMAD R37, R2, R12, R37 ;  /* 0x0000000c02257224 */ /* 0x000fe400078e0225 */
[----:B------:R-:W-:Y:S02]  /*1860*/  IMAD.MOV R8, RZ, RZ, -R8 ;  /* 0x000000ffff087224 */ /* 0x000fe400078e0a08 */
[----:B------:R-:W-:-:S04]  /*1870*/  IMAD.HI.U32 R14, R10, R39, RZ ;  /* 0x000000270a0e7227 */ /* 0x000fc800078e00ff */
[----:B------:R-:W-:Y:S01]  /*1880*/  @!P3 IMAD.IADD R33, R33, 0x1, -R2 ;  /* 0x000000012121b824 */ /* 0x000fe200078e0a02 */
[C---:B------:R-:W-:Y:S01]  /*1890*/  ISETP.GT.U32.AND P3, PT, R2.reuse, R37, PT ;  /* 0x000000250200720c */ /* 0x040fe20003f64070 */
[----:B------:R-:W-:Y:S02]  /*18a0*/  IMAD R17, R2, R8, R17 ;  /* 0x0000000802117224 */ /* 0x000fe400078e0211 */
[----:B------:R-:W-:Y:S02]  /*18b0*/  IMAD.MOV R14, RZ, RZ, -R14 ;  /* 0x000000ffff0e7224 */ /* 0x000fe400078e0a0e */
[----:B------:R-:W-:Y:S01]  /*18c0*/  IMAD.HI.U32 R8, R10, R43, RZ ;  /* 0x0000002b0a087227 */ /* 0x000fe200078e00ff */
[----:B------:R-:W-:-:S03]  /*18d0*/  ISETP.GT.U32.AND P5, PT, R2, R17, PT ;  /* 0x000000110200720c */ /* 0x000fc60003fa4070 */
[C---:B------:R-:W-:Y:S02]  /*18e0*/  IMAD R39, R2.reuse, R14, R39 ;  /* 0x0000000e02277224 */ /* 0x040fe400078e0227 */
[----:B------:R-:W-:Y:S02]  /*18f0*/  IMAD.MOV R8, RZ, RZ, -R8 ;  /* 0x000000ffff087224 */ /* 0x000fe400078e0a08 */
[--C-:B------:R-:W-:Y:S01]  /*1900*/  @!P6 IMAD.IADD R35, R35, 0x1, -R2.reuse ;  /* 0x000000012323e824 */ /* 0x100fe200078e0a02 */
[C---:B------:R-:W-:Y:S01]  /*1910*/  ISETP.GT.U32.AND P6, PT, R2.reuse, R39, PT ;  /* 0x000000270200720c */ /* 0x040fe20003fc4070 */
[C---:B------:R-:W-:Y:S02]  /*1920*/  IMAD R43, R2.reuse, R8, R43 ;  /* 0x00000008022b7224 */ /* 0x040fe400078e022b */
[--C-:B------:R-:W-:Y:S02]  /*1930*/  @!P3 IMAD.IADD R37, R37, 0x1, -R2.reuse ;  /* 0x000000012525b824 */ /* 0x100fe400078e0a02 */
[----:B------:R-:W-:Y:S01]  /*1940*/  @!P2 IMAD.MOV R27, RZ, RZ, -R27 ;  /* 0x000000ffff1ba224 */ /* 0x000fe200078e0a1b */
[----:B------:R-:W-:Y:S01]  /*1950*/  ISETP.GT.U32.AND P3, PT, R2, R43, PT ;  /* 0x0000002b0200720c */ /* 0x000fe20003f64070 */
[----:B------:R-:W-:Y:S01]  /*1960*/  @!P5 IMAD.IADD R17, R17, 0x1, -R2 ;  /* 0x000000011111d824 */ /* 0x000fe200078e0a02 */
[----:B------:R-:W-:Y:S01]  /*1970*/  ISETP.GE.AND P2, PT, R16, RZ, PT ;  /* 0x000000ff1000720c */ /* 0x000fe20003f46270 */
[----:B------:R-:W-:-:S03]  /*1980*/  IMAD.HI.U32 R16, R10, R41, RZ ;  /* 0x000000290a107227 */ /* 0x000fc600078e00ff */
[----:B------:R-:W-:Y:S01]  /*1990*/  ISETP.GT.U32.AND P5, PT, R2, R17, PT ;  /* 0x000000110200720c */ /* 0x000fe20003fa4070 */
[----:B------:R-:W-:Y:S02]  /*19a0*/  IMAD.MOV R16, RZ, RZ, -R16 ;  /* 0x000000ffff107224 */ /* 0x000fe400078e0a10 */
[--C-:B------:R-:W-:Y:S01]  /*19b0*/  @!P6 IMAD.IADD R39, R39, 0x1, -R2.reuse ;  /* 0x000000012727e824 */ /* 0x100fe200078e0a02 */
[----:B------:R-:W-:Y:S01]  /*19c0*/  ISETP.GE.AND P6, PT, R20, RZ, PT ;  /* 0x000000ff1400720c */ /* 0x000fe20003fc6270 */
[C---:B------:R-:W-:Y:S01]  /*19d0*/  IMAD R41, R2.reuse, R16, R41 ;  /* 0x0000001002297224 */ /* 0x040fe200078e0229 */
[----:B------:R-:W-:Y:S01]  /*19e0*/  LOP3.LUT R16, R9, 0x28, RZ, 0xfc, !PT ;  /* 0x0000002809107812 */ /* 0x000fe200078efcff */
[----:B------:R-:W-:Y:S01]  /*19f0*/  @!P3 IMAD.IADD R43, R43, 0x1, -R2 ;  /* 0x000000012b2bb824 */ /* 0x000fe200078e0a02 */
[----:B------:R-:W-:Y:S01]  /*1a00*/  ISETP.GT.U32.AND P3, PT, R2, R39, PT ;  /* 0x000000270200720c */ /* 0x000fe20003f64070 */
[----:B------:R-:W-:Y:S01]  /*1a10*/  IMAD.HI.U32 R12, R10, R47, RZ ;  /* 0x0000002f0a0c7227 */ /* 0x000fe200078e00ff */
[----:B------:R-:W-:-:S02]  /*1a20*/  IABS R45, R16 ;  /* 0x00000010002d7213 */ /* 0x000fc40000000000 */
[----:B------:R-:W-:Y:S01]  /*1a30*/  LOP3.LUT R20, R9, 0x2e, RZ, 0xfc, !PT ;  /* 0x0000002e09147812 */ /* 0x000fe200078efcff */
[----:B------:R-:W-:Y:S02]  /*1a40*/  IMAD.MOV R12, RZ, RZ, -R12 ;  /* 0x000000ffff0c7224 */ /* 0x000fe400078e0a0c */
[----:B------:R-:W-:Y:S01]  /*1a50*/  IMAD.HI.U32 R8, R10, R45, RZ ;  /* 0x0000002d0a087227 */ /* 0x000fe200078e00ff */
[----:B------:R-:W-:-:S03]  /*1a60*/  IABS R51, R20 ;  /* 0x0000001400337213 */ /* 0x000fc60000000000 */
[C---:B------:R-:W-:Y:S02]  /*1a70*/  IMAD R47, R2.reuse, R12, R47 ;  /* 0x0000000c022f7224 */ /* 0x040fe400078e022f */
[----:B------:R-:W-:Y:S01]  /*1a80*/  @!P5 IMAD.IADD R17, R17, 0x1, -R2 ;  /* 0x000000011111d824 */ /* 0x000fe200078e0a02 */
[C---:B------:R-:W-:Y:S01]  /*1a90*/  ISETP.GT.U32.AND P5, PT, R2.reuse, R41, PT ;  /* 0x000000290200720c */ /* 0x040fe20003fa4070 */
[----:B------:R-:W-:Y:S02]  /*1aa0*/  IMAD.MOV R8, RZ, RZ, -R8 ;  /* 0x000000ffff087224 */ /* 0x000fe400078e0a08 */
[----:B------:R-:W-:Y:S01]  /*1ab0*/  @!P3 IMAD.IADD R39, R39, 0x1, -R2 ;  /* 0x000000012727b824 */ /* 0x000fe200078e0a02 */
[C---:B------:R-:W-:Y:S01]  /*1ac0*/  ISETP.GT.U32.AND P3, PT, R2.reuse, R47, PT ;  /* 0x0000002f0200720c */ /* 0x040fe20003f64070 */
[----:B------:R-:W-:Y:S02]  /*1ad0*/  IMAD R45, R2, R8, R45 ;  /* 0x00000008022d7224 */ /* 0x000fe400078e022d */
[----:B------:R-:W-:-:S04]  /*1ae0*/  IMAD.HI.U32 R8, R10, R51, RZ ;  /* 0x000000330a087227 */ /* 0x000fc800078e00ff */
[----:B------:R-:W-:Y:S02]  /*1af0*/  IMAD.MOV R12, RZ, RZ, -R8 ;  /* 0x000000ffff0c7224 */ /* 0x000fe400078e0a08 */
[--C-:B------:R-:W-:Y:S01]  /*1b00*/  @!P5 IMAD.IADD R41, R41, 0x1, -R2.reuse ;  /* 0x000000012929d824 */ /* 0x100fe200078e0a02 */
[C---:B------:R-:W-:Y:S01]  /*1b10*/  ISETP.GT.U32.AND P5, PT, R2.reuse, R37, PT ;  /* 0x000000250200720c */ /* 0x040fe20003fa4070 */
[C---:B------:R-:W-:Y:S02]  /*1b20*/  IMAD R51, R2.reuse, R12, R51 ;  /* 0x0000000c02337224 */ /* 0x040fe400078e0233 */
[----:B------:R-:W-:Y:S01]  /*1b30*/  @!P4 IMAD.MOV R33, RZ, RZ, -R33 ;  /* 0x000000ffff21c224 */ /* 0x000fe200078e0a21 */
[C---:B------:R-:W-:Y:S01]  /*1b40*/  ISETP.GT.U32.AND P4, PT, R2.reuse, R43, PT ;  /* 0x0000002b0200720c */ /* 0x040fe20003f84070 */
[----:B------:R-:W-:Y:S01]  /*1b50*/  @!P3 IMAD.IADD R47, R47, 0x1, -R2 ;  /* 0x000000012f2fb824 */ /* 0x000fe200078e0a02 */
[----:B------:R-:W-:Y:S01]  /*1b60*/  ISETP.GT.U32.AND P3, PT, R2, R51, PT ;  /* 0x000000330200720c */ /* 0x000fe20003f64070 */
[----:B------:R-:W-:-:S04]  /*1b70*/  IMAD.HI.U32 R8, R10, R53, RZ ;  /* 0x000000350a087227 */ /* 0x000fc800078e00ff */
[----:B------:R-:W-:Y:S02]  /*1b80*/  IMAD.MOV R8, RZ, RZ, -R8 ;  /* 0x000000ffff087224 */ /* 0x000fe400078e0a08 */
[----:B------:R-:W-:Y:S01]  /*1b90*/  @!P2 IMAD.MOV R35, RZ, RZ, -R35 ;  /* 0x000000ffff23a224 */ /* 0x000fe200078e0a23 */
[C---:B------:R-:W-:Y:S01]  /*1ba0*/  ISETP.GT.U32.AND P2, PT, R2.reuse, R41, PT ;  /* 0x000000290200720c */ /* 0x040fe20003f44070 */
[C---:B------:R-:W-:Y:S02]  /*1bb0*/  IMAD R53, R2.reuse, R8, R53 ;  /* 0x0000000802357224 */ /* 0x040fe400078e0235 */
[----:B------:R-:W-:Y:S01]  /*1bc0*/  @!P5 IMAD.IADD R37, R37, 0x1, -R2 ;  /* 0x000000012525d824 */ /* 0x000fe200078e0a02 */
[----:B------:R-:W-:Y:S01]  /*1bd0*/  ISETP.GT.U32.AND P5, PT, R2, R45, PT ;  /* 0x0000002d0200720c */ /* 0x000fe20003fa4070 */
[----:B------:R-:W-:-:S04]  /*1be0*/  IMAD.HI.U32 R14, R10, R49, RZ ;  /* 0x000000310a0e7227 */ /* 0x000fc800078e00ff */
[--C-:B------:R-:W-:Y:S01]  /*1bf0*/  @!P4 IMAD.IADD R43, R43, 0x1, -R2.reuse ;  /* 0x000000012b2bc824 */ /* 0x100fe200078e0a02 */
[----:B------:R-:W-:Y:S01]  /*1c00*/  ISETP.GE.AND P4, PT, R22, RZ, PT ;  /* 0x000000ff1600720c */ /* 0x000fe20003f86270 */
[----:B------:R-:W-:Y:S01]  /*1c10*/  @!P3 IMAD.IADD R51, R51, 0x1, -R2 ;  /* 0x000000013333b824 */ /* 0x000fe200078e0a02 */
[----:B------:R-:W-:Y:S01]  /*1c20*/  LOP3.LUT R22, R9, 0x34, RZ, 0xfc, !PT ;  /* 0x0000003409167812 */ /* 0x000fe200078efcff */
[----:B------:R-:W-:Y:S01]  /*1c30*/  IMAD.MOV R14, RZ, RZ, -R14 ;  /* 0x000000ffff0e7224 */ /* 0x000fe200078e0a0e */
[----:B------:R-:W-:Y:S01]  /*1c40*/  ISETP.GT.U32.AND P3, PT, R2, R53, PT ;  /* 0x000000350200720c */ /* 0x000fe20003f64070 */
[----:B------:R-:W-:Y:S01]  /*1c50*/  IMAD.HI.U32 R12, R10, R55, RZ ;  /* 0x000000370a0c7227 */ /* 0x000fe200078e00ff */
[----:B------:R-:W-:-:S03]  /*1c60*/  IABS R57, R22 ;  /* 0x0000001600397213 */ /* 0x000fc60000000000 */
[C---:B------:R-:W-:Y:S02]  /*1c70*/  IMAD R49, R2.reuse, R14, R49 ;  /* 0x0000000e02317224 */ /* 0x040fe400078e0231 */
[----:B------:R-:W-:Y:S02]  /*1c80*/  IMAD.MOV R12, RZ, RZ, -R12 ;  /* 0x000000ffff0c7224 */ /* 0x000fe400078e0a0c */
[----:B------:R-:W-:Y:S01]  /*1c90*/  @!P2 IMAD.IADD R41, R41, 0x1, -R2 ;  /* 0x000000012929a824 */ /* 0x000fe200078e0a02 */
[C---:B------:R-:W-:Y:S01]  /*1ca0*/  ISETP.GT.U32.AND P2, PT, R2.reuse, R49, PT ;  /* 0x000000310200720c */ /* 0x040fe20003f44070 */
[----:B------:R-:W-:Y:S02]  /*1cb0*/  IMAD R55, R2, R12, R55 ;  /* 0x0000000c02377224 */ /* 0x000fe400078e0237 */
[----:B------:R-:W-:-:S04]  /*1cc0*/  IMAD.HI.U32 R8, R10, R57, RZ ;  /* 0x000000390a087227 */ /* 0x000fc800078e00ff */
[----:B------:R-:W-:Y:S01]  /*1cd0*/  @!P5 IMAD.IADD R45, R45, 0x1, -R2 ;  /* 0x000000012d2dd824 */ /* 0x000fe200078e0a02 */
[----:B------:R-:W-:Y:S01]  /*1ce0*/  ISETP.GE.AND P5, PT, R18, RZ, PT ;  /* 0x000000ff1200720c */ /* 0x000fe20003fa6270 */
[----:B------:R-:W-:Y:S01]  /*1cf0*/  IMAD.MOV.U32 R187, RZ, RZ, R17 ;  /* 0x000000ffffbb7224 */ /* 0x000fe200078e0011 */
[----:B------:R-:W-:Y:S01]  /*1d00*/  LOP3.LUT R18, R9, 0x3c, RZ, 0xfc, !PT ;  /* 0x0000003c09127812 */ /* 0x000fe200078efcff */
[----:B------:R-:W-:Y:S02]  /*1d10*/  IMAD.MOV R12, RZ, RZ, -R8 ;  /* 0x000000ffff0c7224 */ /* 0x000fe400078e0a08 */
[----:B------:R-:W-:Y:S01]  /*1d20*/  @!P3 IMAD.IADD R53, R53, 0x1, -R2 ;  /* 0x000000013535b824 */ /* 0x000fe200078e0a02 */
[C---:B------:R-:W-:Y:S01]  /*1d30*/  ISETP.GT.U32.AND P3, PT, R2.reuse, R55, PT ;  /* 0x000000370200720c */ /* 0x040fe20003f64070 */
[----:B------:R-:W-:Y:S01]  /*1d40*/  @!P1 IMAD.MOV R187, RZ, RZ, -R187 ;  /* 0x000000ffffbb9224 */ /* 0x000fe200078e0abb */
[----:B------:R-:W-:Y:S01]  /*1d50*/  ISETP.GT.U32.AND P1, PT, R2, R45, PT ;  /* 0x0000002d0200720c */ /* 0x000fe20003f24070 */
[----:B------:R-:W-:Y:S01]  /*1d60*/  IMAD.HI.U32 R8, R10, R59, RZ ;  /* 0x0000003b0a087227 */ /* 0x000fe200078e00ff */
[----:B------:R-:W-:-:S03]  /*1d70*/  IABS R67, R18 ;  /* 0x0000001200437213 */ /* 0x000fc60000000000 */
[C---:B------:R-:W-:Y:S02]  /*1d80*/  IMAD R9, R2.reuse, R12, R57 ;  /* 0x0000000c02097224 */ /* 0x040fe400078e0239 */
[----:B------:R-:W-:Y:S01]  /*1d90*/  @!P4 IMAD.MOV R41, RZ, RZ, -R41 ;  /* 0x000000ffff29c224 */ /* 0x000fe200078e0a29 */
[----:B------:R-:W-:Y:S01]  /*1da0*/  ISETP.GT.U32.AND P4, PT, R2, R51, PT ;  /* 0x000000330200720c */ /* 0x000fe20003f84070 */
[----:B------:R-:W-:-:S04]  /*1db0*/  IMAD.HI.U32 R12, R10, R61, RZ ;  /* 0x0000003d0a0c7227 */ /* 0x000fc800078e00ff */
[----:B------:R-:W-:-:S04]  /*1dc0*/  IMAD.HI.U32 R14, R10, R63, RZ ;  /* 0x0000003f0a0e7227 */ /* 0x000fc800078e00ff */
[----:B------:R-:W-:Y:S02]  /*1dd0*/  IMAD.MOV R8, RZ, RZ, -R8 ;  /* 0x000000ffff087224 */ /* 0x000fe400078e0a08 */
[----:B------:R-:W-:Y:S02]  /*1de0*/  IMAD.MOV R12, RZ, RZ, -R12 ;  /* 0x000000ffff0c7224 */ /* 0x000fe400078e0a0c */
[----:B------:R-:W-:Y:S01]  /*1df0*/  @!P2 IMAD.IADD R49, R49, 0x1, -R2 ;  /* 0x000000013131a824 */ /* 0x000fe200078e0a02 */
[----:B------:R-:W-:Y:S01]  /*1e00*/  ISETP.GE.AND P2, PT, R16, RZ, PT ;  /* 0x000000ff1000720c */ /* 0x000fe20003f46270 */
[----:B------:R-:W-:Y:S01]  /*1e10*/  IMAD.MOV R14, RZ, RZ, -R14 ;  /* 0x000000ffff0e7224 */ /* 0x000fe200078e0a0e */
[----:B------:R-:W2:Y:S01]  /*1e20*/  LDC.64 R16, c[0x0][0x230] ;  /* 0x00008c00ff107b82 */ /* 0x000ea20000000a00 */
[C---:B------:R-:W-:Y:S02]  /*1e30*/  IMAD R57, R2.reuse, R8, R59 ;  /* 0x0000000802397224 */ /* 0x040fe400078e023b */
[----:B------:R-:W-:Y:S01]  /*1e40*/  @!P0 IMAD.MOV R37, RZ, RZ, -R37 ;  /* 0x000000ffff258224 */ /* 0x000fe200078e0a25 */
[C---:B------:R-:W-:Y:S01]  /*1e50*/  ISETP.GT.U32.AND P0, PT, R2.reuse, R47, PT ;  /* 0x0000002f0200720c */ /* 0x040fe20003f04070 */
[----:B------:R-:W-:-:S02]  /*1e60*/  IMAD R59, R2, R12, R61 ;  /* 0x0000000c023b7224 */ /* 0x000fc400078e023d */
[C---:B------:R-:W-:Y:S02]  /*1e70*/  IMAD R61, R2.reuse, R14, R63 ;  /* 0x0000000e023d7224 */ /* 0x040fe400078e023f */
[--C-:B------:R-:W-:Y:S01]  /*1e80*/  @!P3 IMAD.IADD R55, R55, 0x1, -R2.reuse ;  /* 0x000000013737b824 */ /* 0x100fe200078e0a02 */
[C---:B------:R-:W-:Y:S01]  /*1e90*/  ISETP.GT.U32.AND P3, PT, R2.reuse, R49, PT ;  /* 0x000000310200720c */ /* 0x040fe20003f64070 */
[--C-:B------:R-:W-:Y:S01]  /*1ea0*/  @!P1 IMAD.IADD R45, R45, 0x1, -R2.reuse ;  /* 0x000000012d2d9824 */ /* 0x100fe200078e0a02 */
[C---:B------:R-:W-:Y:S01]  /*1eb0*/  ISETP.GT.U32.AND P1, PT, R2.reuse, R9, PT ;  /* 0x000000090200720c */ /* 0x040fe20003f24070 */
[----:B------:R-:W-:Y:S01]  /*1ec0*/  @!P4 IMAD.IADD R51, R51, 0x1, -R2 ;  /* 0x000000013333c824 */ /* 0x000fe200078e0a02 */
[----:B------:R-:W-:Y:S01]  /*1ed0*/  ISETP.GT.U32.AND P4, PT, R2, R61, PT ;  /* 0x0000003d0200720c */ /* 0x000fe20003f84070 */
[----:B------:R-:W-:-:S04]  /*1ee0*/  IMAD.HI.U32 R4, R4, R6, RZ ;  /* 0x0000000604047227 */ /* 0x000fc800078e00ff */
[----:B------:R-:W-:Y:S01]  /*1ef0*/  @!P6 IMAD.MOV R39, RZ, RZ, -R39 ;  /* 0x000000ffff27e224 */ /* 0x000fe200078e0a27 */
[----:B------:R-:W-:Y:S01]  /*1f00*/  ISETP.GT.U32.AND P6, PT, R2, R53, PT ;  /* 0x000000350200720c */ /* 0x000fe20003fc4070 */
[----:B------:R-:W-:-:S04]  /*1f10*/  IMAD.HI.U32 R10, R10, R67, RZ ;  /* 0x000000430a0a7227 */ /* 0x000fc800078e00ff */
[----:B------:R-:W-:Y:S02]  /*1f20*/  IMAD.MOV R4, RZ, RZ, -R4 ;  /* 0x000000ffff047224 */ /* 0x000fe400078e0a04 */
[----:B------:R-:W-:Y:S01]  /*1f30*/  @!P5 IMAD.MOV R43, RZ, RZ, -R43 ;  /* 0x000000ffff2bd224 */ /* 0x000fe200078e0a2b */
[C---:B------:R-:W-:Y:S01]  /*1f40*/  ISETP.GT.U32.AND P5, PT, R2.reuse, R55, PT ;  /* 0x000000370200720c */ /* 0x040fe20003fa4070 */
[----:B------:R-:W-:Y:S01]  /*1f50*/  @!P0 IMAD.IADD R47, R47, 0x1, -R2 ;  /* 0x000000012f2f8824 */ /* 0x000fe200078e0a02 */
[C---:B------:R-:W-:Y:S01]  /*1f60*/  ISETP.GT.U32.AND P0, PT, R2.reuse, R57, PT ;  /* 0x000000390200720c */ /* 0x040fe20003f04070 */
[----:B------:R-:W-:Y:S02]  /*1f70*/  IMAD.MOV R10, RZ, RZ, -R10 ;  /* 0x000000ffff0a7224 */ /* 0x000fe400078e0a0a */
[----:B------:R-:W-:Y:S01]  /*1f80*/  @!P3 IMAD.IADD R49, R49, 0x1, -R2 ;  /* 0x000000013131b824 */ /* 0x000fe200078e0a02 */
[----:B------:R-:W-:Y:S01]  /*1f90*/  ISETP.GT.U32.AND P3, PT, R2, R59, PT ;  /* 0x0000003b0200720c */ /* 0x000fe20003f64070 */
[----:B------:R-:W-:-:S02]  /*1fa0*/  IMAD R4, R3, R4, R6 ;  /* 0x0000000403047224 */ /* 0x000fc400078e0206 */
[--C-:B------:R-:W-:Y:S01]  /*1fb0*/  @!P1 IMAD.IADD R9, R9, 0x1, -R2.reuse ;  /* 0x0000000109099824 */ /* 0x100fe200078e0a02 */
[----:B------:R-:W-:Y:S01]  /*1fc0*/  ISETP.GE.AND P1, PT, R26, RZ, PT ;  /* 0x000000ff1a00720c */ /* 0x000fe20003f26270 */
[C---:B------:R-:W-:Y:S02]  /*1fd0*/  IMAD R63, R2.reuse, R10, R67 ;  /* 0x0000000a023f7224 */ /* 0x040fe400078e0243 */
[--C-:B------:R-:W-:Y:S01]  /*1fe0*/  @!P4 IMAD.IADD R61, R61, 0x1, -R2.reuse ;  /* 0x000000013d3dc824 */ /* 0x100fe200078e0a02 */
[----:B------:R-:W-:Y:S01]  /*1ff0*/  ISETP.GT.U32.AND P4, PT, R3, R4, PT ;  /* 0x000000040300720c */ /* 0x000fe20003f84070 */
[----:B------:R-:W-:Y:S01]  /*2000*/  @!P2 IMAD.MOV R45, RZ, RZ, -R45 ;  /* 0x000000ffff2da224 */ /* 0x000fe200078e0a2d */
[C---:B------:R-:W-:Y:S01]  /*2010*/  ISETP.GT.U32.AND P2, PT, R2.reuse, R9, PT ;  /* 0x000000090200720c */ /* 0x040fe20003f44070 */
[--C-:B------:R-:W-:Y:S01]  /*2020*/  @!P6 IMAD.IADD R53, R53, 0x1, -R2.reuse ;  /* 0x000000013535e824 */ /* 0x100fe200078e0a02 */
[----:B------:R-:W-:Y:S01]  /*2030*/  ISETP.GT.U32.AND P6, PT, R2, R63, PT ;  /* 0x0000003f0200720c */ /* 0x000fe20003fc4070 */
[--C-:B------:R-:W-:Y:S01]  /*2040*/  @!P5 IMAD.IADD R55, R55, 0x1, -R2.reuse ;  /* 0x000000013737d824 */ /* 0x100fe200078e0a02 */
[----:B------:R-:W-:Y:S01]  /*2050*/  ISETP.GE.AND P5, PT, R24, RZ, PT ;  /* 0x000000ff1800720c */ /* 0x000fe20003fa6270 */
[--C-:B------:R-:W-:Y:S01]  /*2060*/  @!P0 IMAD.IADD R57, R57, 0x1, -R2.reuse ;  /* 0x0000000139398824 */ /* 0x100fe200078e0a02 */
[----:B------:R-:W-:Y:S01]  /*2070*/  ISETP.GE.AND P0, PT, R20, RZ, PT ;  /* 0x000000ff1400720c */ /* 0x000fe20003f06270 */
[--C-:B------:R-:W-:Y:S01]  /*2080*/  @!P3 IMAD.IADD R59, R59, 0x1, -R2.reuse ;  /* 0x000000013b3bb824 */ /* 0x100fe200078e0a02 */
[----:B------:R-:W-:Y:S01]  /*2090*/  ISETP.GE.AND P3, PT, R28, RZ, PT ;  /* 0x000000ff1c00720c */ /* 0x000fe20003f66270 */
[----:B------:R-:W-:Y:S01]  /*20a0*/  @!P1 IMAD.MOV R49, RZ, RZ, -R49 ;  /* 0x000000ffff319224 */ /* 0x000fe200078e0a31 */
[----:B------:R-:W-:Y:S01]  /*20b0*/  ISETP.GT.U32.AND P1, PT, R2, R61, PT ;  /* 0x0000003d0200720c */ /* 0x000fe20003f24070 */
[----:B------:R-:W-:Y:S01]  /*20c0*/  @!P4 IMAD.IADD R4, R4, 0x1, -R3 ;  /* 0x000000010404c824 */ /* 0x000fe200078e0a03 */
[----:B------:R-:W-:Y:S01]  /*20d0*/  ISETP.GE.AND P4, PT, R30, RZ, PT ;  /* 0x000000ff1e00720c */ /* 0x000fe20003f86270 */
[--C-:B------:R-:W-:Y:S01]  /*20e0*/  @!P2 IMAD.IADD R9, R9, 0x1, -R2.reuse ;  /* 0x000000010909a824 */ /* 0x100fe200078e0a02 */
[----:B------:R-:W-:Y:S01]  /*20f0*/  ISETP.GE.AND P2, PT, R22, RZ, PT ;  /* 0x000000ff1600720c */ /* 0x000fe20003f46270 */
[--C-:B------:R-:W-:Y:S01]  /*2100*/  @!P6 IMAD.IADD R63, R63, 0x1, -R2.reuse ;  /* 0x000000013f3fe824 */ /* 0x100fe200078e0a02 */
[C---:B------:R-:W-:Y:S01]  /*2110*/  ISETP.GT.U32.AND P6, PT, R2.reuse, R59, PT ;  /* 0x0000003b0200720c */ /* 0x040fe20003fc4070 */
[----:B------:R-:W-:Y:S01]  /*2120*/  @!P5 IMAD.MOV R47, RZ, RZ, -R47 ;  /* 0x000000ffff2fd224 */ /* 0x000fe200078e0a2f */
[C---:B------:R-:W-:Y:S01]  /*2130*/  ISETP.GT.U32.AND P5, PT, R2.reuse, R57, PT ;  /* 0x000000390200720c */ /* 0x040fe20003fa4070 */
[----:B------:R-:W-:Y:S01]  /*2140*/  @!P0 IMAD.MOV R51, RZ, RZ, -R51 ;  /* 0x000000ffff338224 */ /* 0x000fe200078e0a33 */
[----:B------:R-:W-:Y:S01]  /*2150*/  ISETP.GT.U32.AND P0, PT, R2, R63, PT ;  /* 0x0000003f0200720c */ /* 0x000fe20003f04070 */
[----:B------:R-:W-:Y:S01]  /*2160*/  @!P3 IMAD.MOV R53, RZ, RZ, -R53 ;  /* 0x000000ffff35b224 */ /* 0x000fe200078e0a35 */
[----:B------:R-:W-:Y:S01]  /*2170*/  ISETP.GT.U32.AND P3, PT, R3, R4, PT ;  /* 0x000000040300720c */ /* 0x000fe20003f64070 */
[--C-:B------:R-:W-:Y:S01]  /*2180*/  @!P1 IMAD.IADD R61, R61, 0x1, -R2.reuse ;  /* 0x000000013d3d9824 */ /* 0x100fe200078e0a02 */
[----:B------:R-:W-:Y:S01]  /*2190*/  ISETP.GE.AND P1, PT, R36, RZ, PT ;  /* 0x000000ff2400720c */ /* 0x000fe20003f26270 */
[----:B------:R-:W-:Y:S01]  /*21a0*/  @!P4 IMAD.MOV R55, RZ, RZ, -R55 ;  /* 0x000000ffff37c224 */ /* 0x000fe200078e0a37 */
[----:B------:R-:W-:Y:S01]  /*21b0*/  ISETP.GE.AND P4, PT, R88, RZ, PT ;  /* 0x000000ff5800720c */ /* 0x000fe20003f86270 */
[----:B------:R-:W-:Y:S01]  /*21c0*/  @!P2 IMAD.MOV R9, RZ, RZ, -R9 ;  /* 0x000000ffff09a224 */ /* 0x000fe200078e0a09 */
[----:B------:R-:W-:Y:S01]  /*21d0*/  ISETP.NE.AND P2, PT, R156, RZ, PT ;  /* 0x000000ff9c00720c */ /* 0x000fe20003f45270 */
[--C-:B------:R-:W-:Y:S01]  /*21e0*/  @!P6 IMAD.IADD R59, R59, 0x1, -R2.reuse ;  /* 0x000000013b3be824 */ /* 0x100fe200078e0a02 */
[----:B------:R-:W-:Y:S01]  /*21f0*/  ISETP.GE.AND P6, PT, R34, RZ, PT ;  /* 0x000000ff2200720c */ /* 0x000fe20003fc6270 */
[--C-:B------:R-:W-:Y:S01]  /*2200*/  @!P5 IMAD.IADD R57, R57, 0x1, -R2.reuse ;  /* 0x000000013939d824 */ /* 0x100fe200078e0a02 */
[----:B------:R-:W-:Y:S01]  /*2210*/  ISETP.GE.AND P5, PT, R32, RZ, PT ;  /* 0x000000ff2000720c */ /* 0x000fe20003fa6270 */
[----:B------:R-:W-:Y:S01]  /*2220*/  @!P0 IMAD.IADD R63, R63, 0x1, -R2 ;  /* 0x000000013f3f8824 */ /* 0x000fe200078e0a02 */
[----:B------:R-:W-:Y:S01]  /*2230*/  ISETP.GE.AND P0, PT, R18, RZ, PT ;  /* 0x000000ff1200720c */ /* 0x000fe20003f06270 */
[----:B------:R-:W-:Y:S01]  /*2240*/  @!P3 IMAD.IADD R4, R4, 0x1, -R3 ;  /* 0x000000010404b824 */ /* 0x000fe200078e0a03 */
[----:B------:R-:W-:Y:S01]  /*2250*/  ISETP.NE.AND P3, PT, R157, RZ, PT ;  /* 0x000000ff9d00720c */ /* 0x000fe20003f65270 */
[----:B--2---:R-:W-:-:S02]  /*2260*/  VIADD R2, R16, 0xffffffff ;  /* 0xffffffff10027836 */ /* 0x004fc40000000000 */
[----:B------:R-:W-:Y:S01]  /*2270*/  @!P4 IMAD.MOV R4, RZ, RZ, -R4 ;  /* 0x000000ffff04c224 */ /* 0x000fe200078e0a04 */
[C---:B------:R-:W-:Y:S01]  /*2280*/  SEL R144, R234.reuse, R11, !P3 ;  /* 0x0000000bea907207 */ /* 0x040fe20005800000 */
[----:B------:R-:W-:Y:S01]  /*2290*/  @!P1 IMAD.MOV R61, RZ, RZ, -R61 ;  /* 0x000000ffff3d9224 */ /* 0x000fe200078e0a3d */
[----:B------:R-:W-:Y:S01]  /*22a0*/  @!P2 LOP3.LUT R4, RZ, R156, RZ, 0x33, !PT ;  /* 0x0000009cff04a212 */ /* 0x000fe200078e33ff */
[----:B------:R-:W-:Y:S01]  /*22b0*/  @!P6 IMAD.MOV R59, RZ, RZ, -R59 ;  /* 0x000000ffff3be224 */ /* 0x000fe200078e0a3b */
[----:B------:R-:W-:Y:S01]  /*22c0*/  SEL R141, R234, R5, !P3 ;  /* 0x00000005ea8d7207 */ /* 0x000fe20005800000 */
[----:B------:R-:W-:Y:S01]  /*22d0*/  @!P5 IMAD.MOV R57, RZ, RZ, -R57 ;  /* 0x000000ffff39d224 */ /* 0x000fe200078e0a39 */
[----:B------:R-:W-:Y:S01]  /*22e0*/  ISETP.GE.U32.AND P5, PT, R2, 0x7fffffc0, PT ;  /* 0x7fffffc00200780c */ /* 0x000fe20003fa6070 */
[----:B------:R-:W-:Y:S01]  /*22f0*/  IMAD R14, R4, R17, RZ ;  /* 0x00000011040e7224 */ /* 0x000fe200078e02ff */
[C---:B------:R-:W-:Y:S01]  /*2300*/  SEL R140, R234.reuse, R7, !P3 ;  /* 0x00000007ea8c7207 */ /* 0x040fe20005800000 */
[----:B------:R-:W-:Y:S01]  /*2310*/  @!P0 IMAD.MOV R63, RZ, RZ, -R63 ;  /* 0x000000ffff3f8224 */ /* 0x000fe200078e0a3f */
[----:B------:R-:W-:Y:S01]  /*2320*/  SEL R138, R234, R13, !P3 ;  /* 0x0000000dea8a7207 */ /* 0x000fe20005800000 */
[----:B------:R-:W-:Y:S01]  /*2330*/  VIADD R2, R16, 0xfffffffe ;  /* 0xfffffffe10027836 */ /* 0x000fe20000000000 */
[----:B------:R-:W-:Y:S01]  /*2340*/  SEL R137, R234, R15, !P3 ;  /* 0x0000000fea897207 */ /* 0x000fe20005800000 */
[----:B------:R-:W-:Y:S01]  /*2350*/  IMAD.SHL.U32 R118, R14, 0x4, RZ ;  /* 0x000000040e767824 */ /* 0x000fe200078e00ff */
[----:B------:R-:W-:Y:S01]  /*2360*/  SEL R136, R234, R19, !P3 ;  /* 0x00000013ea887207 */ /* 0x000fe20005800000 */
[----:B------:R-:W-:Y:S01]  /*2370*/  VIADD R3, R16, 0xfffffffd ;  /* 0xfffffffd10037836 */ /* 0x000fe20000000000 */
[----:B------:R-:W-:Y:S01]  /*2380*/  SEL R134, R234, R21, !P3 ;  /* 0x00000015ea867207 */ /* 0x000fe20005800000 */
[----:B------:R-:W-:Y:S01]  /*2390*/  IMAD R4, R142, 0x18, RZ ;  /* 0x000000188e047824 */ /* 0x000fe200078e02ff */
[----:B------:R-:W-:Y:S01]  /*23a0*/  SEL R133, R234, R23, !P3 ;  /* 0x00000017ea857207 */ /* 0x000fe20005800000 */
[----:B------:R-:W-:Y:S01]  /*23b0*/  IMAD R18, R142, 0x6, RZ ;  /* 0x000000068e127824 */ /* 0x000fe200078e02ff */
[C---:B------:R-:W-:Y:S01]  /*23c0*/  SEL R132, R234.reuse, R25, !P3 ;  /* 0x00000019ea847207 */ /* 0x040fe20005800000 */
[----:B------:R-:W-:Y:S01]  /*23d0*/  STL [R1+0xd4], R14 ;  /* 0x0000d40e01007387 */ /* 0x000fe20000100800 */
[----:B------:R-:W-:Y:S01]  /*23e0*/  SEL R130, R234, R27, !P3 ;  /* 0x0000001bea827207 */ /* 0x000fe20005800000 */
[----:B------:R-:W-:Y:S01]  /*23f0*/  VIADD R5, R16, 0xfffffffc ;  /* 0xfffffffc10057836 */ /* 0x000fe20000000000 */
[C---:B------:R-:W-:Y:S01]  /*2400*/  SEL R129, R234.reuse, R129, !P3 ;  /* 0x00000081ea817207 */ /* 0x040fe20005800000 */
[----:B------:R-:W-:Y:S01]  /*2410*/  STL [R1+0x60], R107 ;  /* 0x0000606b01007387 */ /* 0x000fe20000100800 */
[----:B------:R-:W-:Y:S01]  /*2420*/  SEL R183, R234, R29, !P3 ;  /* 0x0000001deab77207 */ /* 0x000fe20005800000 */
[----:B------:R-:W-:Y:S01]  /*2430*/  VIADD R6, R16, 0xffffffdf ;  /* 0xffffffdf10067836 */ /* 0x000fe20000000000 */
[C---:B------:R-:W-:Y:S01]  /*2440*/  SEL R128, R234.reuse, R31, !P3 ;  /* 0x0000001fea807207 */ /* 0x040fe20005800000 */
[----:B------:R-:W-:Y:S01]  /*2450*/  STL [R1+0x5c], R105 ;  /* 0x00005c6901007387 */ /* 0x000fe20000100800 */
[----:B------:R-:W-:Y:S01]  /*2460*/  SEL R126, R234, R33, !P3 ;  /* 0x00000021ea7e7207 */ /* 0x000fe20005800000 */
[----:B------:R-:W-:Y:S01]  /*2470*/  IMAD R7, R142, 0x34, RZ ;  /* 0x000000348e077824 */ /* 0x000fe200078e02ff */
[C---:B------:R-:W-:Y:S01]  /*2480*/  SEL R125, R234.reuse, R35, !P3 ;  /* 0x00000023ea7d7207 */ /* 0x040fe20005800000 */
[----:B------:R-:W-:Y:S01]  /*2490*/  STL [R1+0x58], R104 ;  /* 0x0000586801007387 */ /* 0x000fe20000100800 */
[----:B------:R-:W-:Y:S01]  /*24a0*/  SEL R187, R234, R187, !P3 ;  /* 0x000000bbeabb7207 */ /* 0x000fe20005800000 */
[----:B------:R-:W-:Y:S01]  /*24b0*/  IMAD R8, R142, 0x38, RZ ;  /* 0x000000388e087824 */ /* 0x000fe200078e02ff */
[C---:B------:R-:W-:Y:S01]  /*24c0*/  SEL R122, R234.reuse, R37, !P3 ;  /* 0x00000025ea7a7207 */ /* 0x040fe20005800000 */
[----:B------:R2:W-:Y:S01]  /*24d0*/  STL [R1+0x54], R18 ;  /* 0x0000541201007387 */ /* 0x0005e20000100800 */
[----:B------:R-:W-:Y:S01]  /*24e0*/  SEL R131, R234, R39, !P3 ;  /* 0x00000027ea837207 */ /* 0x000fe20005800000 */
[----:B------:R-:W-:Y:S01]  /*24f0*/  IMAD R37, R142, 0x44, RZ ;  /* 0x000000448e257824 */ /* 0x000fe200078e02ff */
[----:B------:R-:W-:Y:S01]  /*2500*/  SEL R149, R234, R41, !P3 ;  /* 0x00000029ea957207 */ /* 0x000fe20005800000 */
[----:B------:R-:W-:Y:S01]  /*2510*/  IMAD R27, R142, 0x64, RZ ;  /* 0x000000648e1b7824 */ /* 0x000fe200078e02ff */
[C---:B------:R-:W-:Y:S01]  /*2520*/  SEL R191, R234.reuse, R43, !P3 ;  /* 0x0000002beabf7207 */ /* 0x040fe20005800000 */
[----:B------:R3:W-:Y:S01]  /*2530*/  STL [R1+0x50], R103 ;  /* 0x0000506701007387 */ /* 0x0007e20000100800 */
        /* <DEDUP_REMOVED lines=24> */
[----:B------:R-:W-:Y:S01]  /*26c0*/  ISETP.GE.U32.AND P4, PT, R2, 0x7fffffbf, PT ;  /* 0x7fffffbf0200780c */ /* 0x000fe20003f86070 */
[----:B------:R-:W-:Y:S01]  /*26d0*/  IMAD.SHL.U32 R2, R142, 0x4, RZ ;  /* 0x000000048e027824 */ /* 0x000fe200078e00ff */
[----:B------:R-:W-:Y:S01]  /*26e0*/  IADD3 R24, P3, R118, UR4, RZ ;  /* 0x0000000476187c10 */ /* 0x000fe2000ff7e0ff */
[----:B------:R5:W-:Y:S01]  /*26f0*/  STL [R1+0x38], R97 ;  /* 0x0000386101007387 */ /* 0x000be20000100800 */
[----:B------:R-:W-:Y:S01]  /*2700*/  ISETP.GE.U32.AND P1, PT, R3, 0x7fffffbe, PT ;  /* 0x7fffffbe0300780c */ /* 0x000fe20003f26070 */
[----:B------:R-:W-:Y:S01]  /*2710*/  IMAD R3, R142, 0x14, RZ ;  /* 0x000000148e037824 */ /* 0x000fe200078e02ff */
[----:B------:R-:W-:Y:S01]  /*2720*/  LEA.HI.X.SX32 R25, R14, UR5, 0x2, P3 ;  /* 0x000000050e197c11 */ /* 0x000fe200098f16ff */
[----:B------:R-:W-:Y:S01]  /*2730*/  STL [R1+0x30], R96 ;  /* 0x0000306001007387 */ /* 0x000fe20000100800 */
[-C--:B------:R-:W-:Y:S01]  /*2740*/  IADD3 R206, P3, R2, R24.reuse, RZ ;  /* 0x0000001802ce7210 */ /* 0x080fe20007f7e0ff */
[C---:B------:R-:W-:Y:S01]  /*2750*/  IMAD R21, R142.reuse, 0x78, RZ ;  /* 0x000000788e157824 */ /* 0x040fe200078e02ff */
[CC--:B------:R-:W-:Y:S01]  /*2760*/  LEA R208, P6, R142.reuse, R24.reuse, 0x3 ;  /* 0x000000188ed07211 */ /* 0x0c0fe200078c18ff */
[----:B------:R5:W-:Y:S01]  /*2770*/  STL [R1+0x2c], R95 ;  /* 0x00002c5f01007387 */ /* 0x000be20000100800 */
[CC--:B------:R-:W-:Y:S01]  /*2780*/  LEA.HI.X.SX32 R207, R142.reuse, R25.reuse, 0x2, P3 ;  /* 0x000000198ecf7211 */ /* 0x0c0fe200018f16ff */
[C---:B------:R-:W-:Y:S01]  /*2790*/  IMAD R23, R142.reuse, 0x74, RZ ;  /* 0x000000748e177824 */ /* 0x040fe200078e02ff */
[-C--:B------:R-:W-:Y:S01]  /*27a0*/  LEA.HI.X.SX32 R209, R107, R25.reuse, 0x2, P6 ;  /* 0x000000196bd17211 */ /* 0x080fe200030f16ff */
[----:B------:R-:W-:Y:S01]  /*27b0*/  STL [R1+0x28], R94 ;  /* 0x0000285e01007387 */ /* 0x000fe20000100800 */
[-C--:B------:R-:W-:Y:S01]  /*27c0*/  IADD3 R210, P3, R163, R24.reuse, RZ ;  /* 0x00000018a3d27210 */ /* 0x080fe20007f7e0ff */
[C---:B------:R-:W-:Y:S01]  /*27d0*/  IMAD R47, R142.reuse, 0x7c, RZ ;  /* 0x0000007c8e2f7824 */ /* 0x040fe200078e02ff */
[CC--:B------:R-:W-:Y:S01]  /*27e0*/  LEA R62, P6, R142.reuse, R24.reuse, 0x4 ;  /* 0x000000188e3e7211 */ /* 0x0c0fe200078c20ff */
[----:B------:R5:W-:Y:S01]  /*27f0*/  STL [R1+0x24], R93 ;  /* 0x0000245d01007387 */ /* 0x000be20000100800 */
[-C--:B------:R-:W-:Y:S01]  /*2800*/  LEA.HI.X.SX32 R211, R105, R25.reuse, 0x2, P3 ;  /* 0x0000001969d37211 */ /* 0x080fe200018f16ff */
[----:B-1----:R-:W-:Y:S01]  /*2810*/  IMAD.SHL.U32 R88, R142, 0x20, RZ ;  /* 0x000000208e587824 */ /* 0x002fe200078e00ff */
[-C--:B------:R-:W-:Y:S01]  /*2820*/  LEA.HI.X.SX32 R63, R2, R25.reuse, 0x2, P6 ;  /* 0x00000019023f7211 */ /* 0x080fe200030f16ff */
[----:B------:R1:W-:Y:S01]  /*2830*/  STL [R1+0x20], R89 ;  /* 0x0000205901007387 */ /* 0x0003e20000100800 */
[-C--:B------:R-:W-:Y:S01]  /*2840*/  IADD3 R32, P3, R3, R24.reuse, RZ ;  /* 0x0000001803207210 */ /* 0x080fe20007f7e0ff */
[----:B------:R-:W-:Y:S01]  /*2850*/  IMAD R10, R142, 0x22, RZ ;  /* 0x000000228e0a7824 */ /* 0x000fe200078e02ff */
[-C--:B------:R-:W-:Y:S01]  /*2860*/  IADD3 R30, P6, R4, R24.reuse, RZ ;  /* 0x00000018041e7210 */ /* 0x080fe20007fde0ff */
[----:B------:R-:W-:Y:S01]  /*2870*/  STL [R1+0x1c], R22 ;  /* 0x00001c1601007387 */ /* 0x000fe20000100800 */
[-C--:B------:R-:W-:Y:S01]  /*2880*/  LEA.HI.X.SX32 R33, R104, R25.reuse, 0x2, P3 ;  /* 0x0000001968217211 */ /* 0x080fe200018f16ff */
[----:B------:R-:W-:Y:S01]  /*2890*/  IMAD R65, R142, 0x90, RZ ;  /* 0x000000908e417824 */ /* 0x000fe200078e02ff */
[-C--:B------:R-:W-:Y:S01]  /*28a0*/  LEA.HI.X.SX32 R31, R18, R25.reuse, 0x2, P6 ;  /* 0x00000019121f7211 */ /* 0x080fe200030f16ff */
[----:B------:R1:W-:Y:S01]  /*28b0*/  STL [R1+0x18], R20 ;  /* 0x0000181401007387 */ /* 0x0003e20000100800 */
[-C--:B------:R-:W-:Y:S01]  /*28c0*/  IADD3 R50, P3, R162, R24.reuse, RZ ;  /* 0x00000018a2327210 */ /* 0x080fe20007f7e0ff */
[C---:B------:R-:W-:Y:S01]  /*28d0*/  IMAD R12, R142.reuse, 0x21, RZ ;  /* 0x000000218e0c7824 */ /* 0x040fe200078e02ff */
[CC--:B--2---:R-:W-:Y:S01]  /*28e0*/  LEA R18, P6, R142.reuse, R24.reuse, 0x5 ;  /* 0x000000188e127211 */ /* 0x0c4fe200078c28ff */
[C---:B------:R-:W-:Y:S01]  /*28f0*/  IMAD R67, R142.reuse, 0x94, RZ ;  /* 0x000000948e437824 */ /* 0x040fe200078e02ff */
[----:B------:R-:W-:Y:S01]  /*2900*/  ISETP.GE.U32.AND P0, PT, R5, 0x7fffffbd, PT ;  /* 0x7fffffbd0500780c */ /* 0x000fe20003f06070 */
[----:B------:R-:W-:Y:S01]  /*2910*/  IMAD R5, R142, 0x2c, RZ ;  /* 0x0000002c8e057824 */ /* 0x000fe200078e02ff */
[----:B------:R-:W-:Y:S01]  /*2920*/  ISETP.GE.U32.AND P2, PT, R6, 0x7fffffa0, PT ;  /* 0x7fffffa00600780c */ /* 0x000fe20003f46070 */
[----:B------:R-:W-:Y:S01]  /*2930*/  IMAD R6, R142, 0x30, RZ ;  /* 0x000000308e067824 */ /* 0x000fe200078e02ff */
[-C--:B------:R-:W-:Y:S01]  /*2940*/  LEA.HI.X.SX32 R51, R103, R25.reuse, 0x2, P3 ;  /* 0x0000001967337211 */ /* 0x080fe200018f16ff */
[----:B------:R-:W-:Y:S01]  /*2950*/  STL [R1+0x14], R92 ;  /* 0x0000145c01007387 */ /* 0x000fe20000100800 */
[-C--:B------:R-:W-:Y:S01]  /*2960*/  LEA.HI.X.SX32 R19, R102, R25.reuse, 0x2, P6 ;  /* 0x0000001966137211 */ /* 0x080fe200030f16ff */
[----:B---3--:R-:W-:Y:S01]  /*2970*/  IMAD R103, R142, 0xdc, RZ ;  /* 0x000000dc8e677824 */ /* 0x008fe200078e02ff */
[-C--:B------:R-:W-:Y:S01]  /*2980*/  IADD3 R42, P3, R161, R24.reuse, RZ ;  /* 0x00000018a12a7210 */ /* 0x080fe20007f7e0ff */
[----:B------:R2:W-:Y:S01]  /*2990*/  STL [R1+0x10], R91 ;  /* 0x0000105b01007387 */ /* 0x0005e20000100800 */
[-C--:B------:R-:W-:Y:S01]  /*29a0*/  IADD3 R48, P6, R160, R24.reuse, RZ ;  /* 0x00000018a0307210 */ /* 0x080fe20007fde0ff */
[----:B------:R-:W-:Y:S01]  /*29b0*/  VIADD R9, R16, 0xffffffde ;  /* 0xffffffde10097836 */ /* 0x000fe20000000000 */
[-C--:B------:R-:W-:Y:S01]  /*29c0*/  LEA.HI.X.SX32 R43, R101, R25.reuse, 0x2, P3 ;  /* 0x00000019652b7211 */ /* 0x080fe200018f16ff */
[----:B------:R-:W-:Y:S01]  /*29d0*/  STL [R1+0xc], R90 ;  /* 0x00000c5a01007387 */ /* 0x000fe20000100800 */
[-C--:B------:R-:W-:Y:S01]  /*29e0*/  LEA.HI.X.SX32 R49, R100, R25.reuse, 0x2, P6 ;  /* 0x0000001964317211 */ /* 0x080fe200030f16ff */
[----:B----4-:R-:W-:Y:S01]  /*29f0*/  IMAD R101, R142, 0xd8, RZ ;  /* 0x000000d88e657824 */ /* 0x010fe200078e02ff */
[-C--:B------:R-:W-:Y:S01]  /*2a00*/  IADD3 R58, P3, R5, R24.reuse, RZ ;  /* 0x00000018053a7210 */ /* 0x080fe20007f7e0ff */
[----:B------:R-:W-:Y:S01]  /*2a10*/  STL [R1+0x8], R88 ;  /* 0x0000085801007387 */ /* 0x000fe20000100800 */
[-C--:B------:R-:W-:Y:S01]  /*2a20*/  IADD3 R38, P6, R6, R24.reuse, RZ ;  /* 0x0000001806267210 */ /* 0x080fe20007fde0ff */
[C---:B------:R-:W-:Y:S01]  /*2a30*/  IMAD R105, R142.reuse, 0xe0, RZ ;  /* 0x000000e08e697824 */ /* 0x040fe200078e02ff */
[-C--:B------:R-:W-:Y:S01]  /*2a40*/  LEA.HI.X.SX32 R59, R99, R25.reuse, 0x2, P3 ;  /* 0x00000019633b7211 */ /* 0x080fe200018f16ff */
[C---:B-----5:R-:W-:Y:S01]  /*2a50*/  IMAD R99, R142.reuse, 0xd4, RZ ;  /* 0x000000d48e637824 */ /* 0x060fe200078e02ff */
[-C--:B------:R-:W-:Y:S01]  /*2a60*/  LEA.HI.X.SX32 R39, R163, R25.reuse, 0x2, P6 ;  /* 0x00000019a3277211 */ /* 0x080fe200030f16ff */
[----:B------:R-:W-:Y:S01]  /*2a70*/  IMAD R107, R142, 0xe4, RZ ;  /* 0x000000e48e6b7824 */ /* 0x000fe200078e02ff */
[-C--:B------:R-:W-:Y:S01]  /*2a80*/  IADD3 R34, P3, R7, R24.reuse, RZ ;  /* 0x0000001807227210 */ /* 0x080fe20007f7e0ff */
[----:B------:R-:W-:Y:S01]  /*2a90*/  VIADD R11, R16, 0xffffffdd ;  /* 0xffffffdd100b7836 */ /* 0x000fe20000000000 */
[-C--:B------:R-:W-:Y:S01]  /*2aa0*/  IADD3 R44, P6, R8, R24.reuse, RZ ;  /* 0x00000018082c7210 */ /* 0x080fe20007fde0ff */
[----:B------:R-:W-:Y:S01]  /*2ab0*/  STL [R1+0x4], R12 ;  /* 0x0000040c01007387 */ /* 0x000fe20000100800 */
[-C--:B------:R-:W-:Y:S01]  /*2ac0*/  LEA.HI.X.SX32 R35, R98, R25.reuse, 0x2, P3 ;  /* 0x0000001962237211 */ /* 0x080fe200018f16ff */
[C---:B------:R-:W-:Y:S01]  /*2ad0*/  IMAD R13, R142.reuse, 0xf, RZ ;  /* 0x0000000f8e0d7824 */ /* 0x040fe200078e02ff */
[-C--:B------:R-:W-:Y:S01]  /*2ae0*/  LEA.HI.X.SX32 R45, R97, R25.reuse, 0x2, P6 ;  /* 0x00000019612d7211 */ /* 0x080fe200030f16ff */
[C---:B------:R-:W-:Y:S01]  /*2af0*/  IMAD R97, R142.reuse, 0xd0, RZ ;  /* 0x000000d08e617824 */ /* 0x040fe200078e02ff */
[CC--:B------:R-:W-:Y:S01]  /*2b00*/  LEA R40, P3, R142.reuse, R24.reuse, 0x6 ;  /* 0x000000188e287211 */ /* 0x0c0fe200078630ff */
[----:B------:R3:W-:Y:S01]  /*2b10*/  STL [R1], R10 ;  /* 0x0000000a01007387 */ /* 0x0007e20000100800 */
[-C--:B------:R-:W-:Y:S01]  /*2b20*/  IADD3 R36, P6, R37, R24.reuse, RZ ;  /* 0x0000001825247210 */ /* 0x080fe20007fde0ff */
[----:B------:R-:W-:Y:S01]  /*2b30*/  IMAD R17, R142, 0x58, RZ ;  /* 0x000000588e117824 */ /* 0x000fe200078e02ff */
[-C--:B------:R-:W-:Y:S01]  /*2b40*/  LEA.HI.X.SX32 R41, R96, R25.reuse, 0x2, P3 ;  /* 0x0000001960297211 */ /* 0x080fe200018f16ff */
[----:B------:R-:W-:Y:S01]  /*2b50*/  STL [R1+0xd8], R118 ;  /* 0x0000d87601007387 */ /* 0x000fe20000100800 */
[-C--:B------:R-:W-:Y:S01]  /*2b60*/  LEA.HI.X.SX32 R37, R95, R25.reuse, 0x2, P6 ;  /* 0x000000195f257211 */ /* 0x080fe200030f16ff */
[----:B------:R-:W-:Y:S01]  /*2b70*/  IMAD R95, R142, 0xcc, RZ ;  /* 0x000000cc8e5f7824 */ /* 0x000fe200078e02ff */
[-C--:B------:R-:W-:Y:S01]  /*2b80*/  IADD3 R60, P3, R61, R24.reuse, RZ ;  /* 0x000000183d3c7210 */ /* 0x080fe20007f7e0ff */
[----:B------:R4:W-:Y:S01]  /*2b90*/  STL [R1+0x34], R13 ;  /* 0x0000340d01007387 */ /* 0x0009e20000100800 */
[-C--:B------:R-:W-:Y:S01]  /*2ba0*/  IADD3 R54, P6, R55, R24.reuse, RZ ;  /* 0x0000001837367210 */ /* 0x080fe20007fde0ff */
[----:B------:R-:W-:Y:S01]  /*2bb0*/  VIADD R15, R16, 0xffffffc8 ;  /* 0xffffffc8100f7836 */ /* 0x000fe20000000000 */
[-C--:B------:R-:W-:Y:S01]  /*2bc0*/  LEA.HI.X.SX32 R61, R94, R25.reuse, 0x2, P3 ;  /* 0x000000195e3d7211 */ /* 0x080fe200018f16ff */
[----:B------:R-:W-:Y:S01]  /*2bd0*/  VIADD R146, R16, 0xffffffe6 ;  /* 0xffffffe610927836 */ /* 0x000fe20000000000 */
[-C--:B------:R-:W-:Y:S01]  /*2be0*/  LEA.HI.X.SX32 R55, R93, R25.reuse, 0x2, P6 ;  /* 0x000000195d377211 */ /* 0x080fe200030f16ff */
[----:B------:R-:W-:Y:S01]  /*2bf0*/  IMAD R93, R142, 0xc8, RZ ;  /* 0x000000c88e5d7824 */ /* 0x000fe200078e02ff */
[-C--:B------:R-:W-:Y:S01]  /*2c00*/  IADD3 R26, P3, R27, R24.reuse, RZ ;  /* 0x000000181b1a7210 */ /* 0x080fe20007f7e0ff */
[C---:B------:R-:W-:Y:S01]  /*2c10*/  VIADD R232, R16.reuse, 0x3f ;  /* 0x0000003f10e87836 */ /* 0x040fe20000000000 */
[----:B------:R-:W-:Y:S01]  /*2c20*/  IADD3 R56, P6, R57, R24, RZ ;  /* 0x0000001839387210 */ /* 0x000fe20007fde0ff */
[----:B------:R-:W-:Y:S01]  /*2c30*/  VIADD R239, R16, 0xffffffc0 ;  /* 0xffffffc010ef7836 */ /* 0x000fe20000000000 */
[-C--:B------:R-:W-:Y:S01]  /*2c40*/  LEA.HI.X.SX32 R27, R89, R25.reuse, 0x2, P3 ;  /* 0x00000019591b7211 */ /* 0x080fe200018f16ff */
[----:B-1----:R-:W-:Y:S01]  /*2c50*/  IMAD R89, R142, 0xc0, RZ ;  /* 0x000000c08e597824 */ /* 0x002fe200078e02ff */
[----:B------:R-:W-:-:S02]  /*2c60*/  LEA.HI.X.SX32 R57, R22, R25, 0x2, P6 ;  /* 0x0000001916397211 */ /* 0x000fc400030f16ff */
[-C--:B------:R-:W-:Y:S02]  /*2c70*/  IADD3 R28, P3, R29, R24.reuse, RZ ;  /* 0x000000181d1c7210 */ /* 0x080fe40007f7e0ff */
[-C--:B------:R-:W-:Y:S02]  /*2c80*/  IADD3 R52, P6, R53, R24.reuse, RZ ;  /* 0x0000001835347210 */ /* 0x080fe40007fde0ff */
[-C--:B------:R-:W-:Y:S02]  /*2c90*/  LEA.HI.X.SX32 R29, R20, R25.reuse, 0x2, P3 ;  /* 0x00000019141d7211 */ /* 0x080fe400018f16ff */
[----:B------:R-:W-:Y:S02]  /*2ca0*/  LEA.HI.X.SX32 R53, R162, R25, 0x2, P6 ;  /* 0x00000019a2357211 */ /* 0x000fe400030f16ff */
[-C--:B------:R-:W-:Y:S02]  /*2cb0*/  IADD3 R20, P6, R21, R24.reuse, RZ ;  /* 0x0000001815147210 */ /* 0x080fe40007fde0ff */
[----:B------:R-:W-:-:S02]  /*2cc0*/  IADD3 R22, P3, R23, R24, RZ ;  /* 0x0000001817167210 */ /* 0x000fc40007f7e0ff */
[-C--:B------:R-:W-:Y:S01]  /*2cd0*/  LEA.HI.X.SX32 R21, R91, R25.reuse, 0x2, P6 ;  /* 0x000000195b157211 */ /* 0x080fe200030f16ff */
[C---:B--2---:R-:W-:Y:S01]  /*2ce0*/  IMAD R91, R142.reuse, 0xc4, RZ ;  /* 0x000000c48e5b7824 */ /* 0x044fe200078e02ff */
[-C--:B------:R-:W-:Y:S02]  /*2cf0*/  LEA R212, P6, R142, R24.reuse, 0x7 ;  /* 0x000000188ed47211 */ /* 0x080fe400078c38ff */
[-C--:B------:R-:W-:Y:S02]  /*2d00*/  LEA.HI.X.SX32 R23, R92, R25.reuse, 0x2, P3 ;  /* 0x000000195c177211 */ /* 0x080fe400018f16ff */
[-C--:B------:R-:W-:Y:S02]  /*2d10*/  IADD3 R46, P3, R47, R24.reuse, RZ ;  /* 0x000000182f2e7210 */ /* 0x080fe40007f7e0ff */
[----:B------:R-:W-:Y:S02]  /*2d20*/  LEA.HI.X.SX32 R213, R88, R25, 0x2, P6 ;  /* 0x0000001958d57211 */ /* 0x000fe400030f16ff */
[----:B------:R-:W-:-:S02]  /*2d30*/  IADD3 R216, P6, R217, R24, RZ ;  /* 0x00000018d9d87210 */ /* 0x000fc40007fde0ff */
[-C--:B------:R-:W-:Y:S02]  /*2d40*/  LEA.HI.X.SX32 R47, R90, R25.reuse, 0x2, P3 ;  /* 0x000000195a2f7211 */ /* 0x080fe400018f16ff */
[-C--:B------:R-:W-:Y:S02]  /*2d50*/  IADD3 R214, P3, R215, R24.reuse, RZ ;  /* 0x00000018d7d67210 */ /* 0x080fe40007f7e0ff */
[-C--:B------:R-:W-:Y:S01]  /*2d60*/  LEA.HI.X.SX32 R217, R10, R25.reuse, 0x2, P6 ;  /* 0x000000190ad97211 */ /* 0x080fe200030f16ff */
[----:B---3--:R-:W-:Y:S01]  /*2d70*/  IMAD R10, R142, 0x3c, RZ ;  /* 0x0000003c8e0a7824 */ /* 0x008fe200078e02ff */
[-C--:B------:R-:W-:Y:S02]  /*2d80*/  IADD3 R64, P6, R65, R24.reuse, RZ ;  /* 0x0000001841407210 */ /* 0x080fe40007fde0ff */
[----:B------:R-:W-:Y:S01]  /*2d90*/  LEA.HI.X.SX32 R215, R12, R25, 0x2, P3 ;  /* 0x000000190cd77211 */ /* 0x000fe200018f16ff */
[----:B------:R-:W-:Y:S01]  /*2da0*/  VIADD R12, R16, 0xffffffdc ;  /* 0xffffffdc100c7836 */ /* 0x000fe20000000000 */
[----:B------:R-:W-:-:S02]  /*2db0*/  IADD3 R218, P3, R219, R24, RZ ;  /* 0x00000018dbda7210 */ /* 0x000fc40007f7e0ff */
[-C--:B------:R-:W-:Y:S02]  /*2dc0*/  LEA.HI.X.SX32 R65, R161, R25.reuse, 0x2, P6 ;  /* 0x00000019a1417211 */ /* 0x080fe400030f16ff */
[-C--:B------:R-:W-:Y:S02]  /*2dd0*/  IADD3 R68, P6, R69, R24.reuse, RZ ;  /* 0x0000001845447210 */ /* 0x080fe40007fde0ff */
[-C--:B------:R-:W-:Y:S02]  /*2de0*/  LEA.HI.X.SX32 R219, R251, R25.reuse, 0x2, P3 ;  /* 0x00000019fbdb7211 */ /* 0x080fe400018f16ff */
[-C--:B------:R-:W-:Y:S02]  /*2df0*/  IADD3 R66, P3, R67, R24.reuse, RZ ;  /* 0x0000001843427210 */ /* 0x080fe40007f7e0ff */
[----:B------:R-:W-:Y:S02]  /*2e00*/  LEA.HI.X.SX32 R69, R249, R25, 0x2, P6 ;  /* 0x00000019f9457211 */ /* 0x000fe400030f16ff */
        /* <DEDUP_REMOVED lines=32> */
[----:B------:R-:W-:Y:S02]  /*3010*/  IADD3 R102, P6, R103, R24, RZ ;  /* 0x0000001867667210 */ /* 0x000fe40007fde0ff */
[-C--:B------:R-:W-:Y:S02]  /*3020*/  LEA.HI.X.SX32 R99, R172, R25.reuse, 0x2, P3 ;  /* 0x00000019ac637211 */ /* 0x080fe400018f16ff */
[----:B------:R-:W-:Y:S02]  /*3030*/  ISETP.GE.U32.AND P3, PT, R9, 0x7fffff9f, PT ;  /* 0x7fffff9f0900780c */ /* 0x000fe40003f66070 */
[----:B------:R-:W-:Y:S02]  /*3040*/  LEA.HI.X.SX32 R103, R170, R25, 0x2, P6 ;  /* 0x00000019aa677211 */ /* 0x000fe400030f16ff */
[----:B------:R-:W-:-:S02]  /*3050*/  MOV R9, 0x400 ;  /* 0x0000040000097802 */ /* 0x000fc40000000f00 */
[-C--:B------:R-:W-:Y:S02]  /*3060*/  IADD3 R104, P6, R105, R24.reuse, RZ ;  /* 0x0000001869687210 */ /* 0x080fe40007fde0ff */
[----:B------:R-:W-:Y:S01]  /*3070*/  LEA R228, R106, R9, 0x18 ;  /* 0x000000096ae47211 */ /* 0x000fe200078ec0ff */
[----:B------:R-:W-:Y:S01]  /*3080*/  IMAD.SHL.U32 R9, R148, 0x10, RZ ;  /* 0x0000001094097824 */ /* 0x000fe200078e00ff */
[-C--:B------:R-:W-:Y:S02]  /*3090*/  LEA.HI.X.SX32 R105, R8, R25.reuse, 0x2, P6 ;  /* 0x0000001908697211 */ /* 0x080fe400030f16ff */
[----:B------:R-:W-:Y:S02]  /*30a0*/  IADD3 R106, P6, R107, R24, RZ ;  /* 0x000000186b6a7210 */ /* 0x000fe40007fde0ff */
[----:B------:R-:W-:Y:S02]  /*30b0*/  LOP3.LUT R9, R9, 0x70, RZ, 0xc0, !PT ;  /* 0x0000007009097812 */ /* 0x000fe400078ec0ff */
[----:B------:R-:W-:-:S02]  /*30c0*/  LEA.HI.X.SX32 R107, R169, R25, 0x2, P6 ;  /* 0x00000019a96b7211 */ /* 0x000fc400030f16ff */
[-C--:B------:R-:W-:Y:S01]  /*30d0*/  IADD3 R108, P6, R109, R24.reuse, RZ ;  /* 0x000000186d6c7210 */ /* 0x080fe20007fde0ff */
[----:B------:R-:W-:Y:S01]  /*30e0*/  IMAD R9, R112, 0x80, R9 ;  /* 0x0000008070097824 */ /* 0x000fe200078e0209 */
[----:B------:R-:W-:Y:S02]  /*30f0*/  LOP3.LUT R148, R148, 0x3f, RZ, 0xc0, !PT ;  /* 0x0000003f94947812 */ /* 0x000fe400078ec0ff */
[-C--:B------:R-:W-:Y:S01]  /*3100*/  LEA.HI.X.SX32 R109, R168, R25.reuse, 0x2, P6 ;  /* 0x00000019a86d7211 */ /* 0x080fe200030f16ff */
[----:B------:R-:W-:Y:S01]  /*3110*/  IMAD.IADD R229, R9, 0x1, R228 ;  /* 0x0000000109e57824 */ /* 0x000fe200078e02e4 */
[-C--:B------:R-:W-:Y:S02]  /*3120*/  IADD3 R110, P6, R111, R24.reuse, RZ ;  /* 0x000000186f6e7210 */ /* 0x080fe40007fde0ff */
[----:B------:R-:W-:Y:S02]  /*3130*/  LOP3.LUT R150, R9, 0x60, RZ, 0x3c, !PT ;  /* 0x0000006009967812 */ /* 0x000fe400078e3cff */
[-C--:B------:R-:W-:Y:S01]  /*3140*/  LEA.HI.X.SX32 R111, R167, R25.reuse, 0x2, P6 ;  /* 0x00000019a76f7211 */ /* 0x080fe200030f16ff */
[----:B------:R-:W-:Y:S01]  /*3150*/  @!PT LDS RZ, [RZ] ;  /* 0x00000000fffff984 */ /* 0x000fe20000000800 */
[----:B------:R-:W-:Y:S01]  /*3160*/  @!PT LDS RZ, [RZ] ;  /* 0x00000000fffff984 */ /* 0x000fe20000000800 */
[----:B------:R-:W-:Y:S01]  /*3170*/  @!PT LDS RZ, [RZ] ;  /* 0x00000000fffff984 */ /* 0x000fe20000000800 */
[----:B------:R-:W-:Y:S01]  /*3180*/  LDGSTS.E [R229], desc[UR12][R24.64], !P5 ;  /* 0x0000000018e57fae */ /* 0x000fe2000e92184c */
[-C--:B------:R-:W-:Y:S01]  /*3190*/  IADD3 R112, P6, R113, R24.reuse, RZ ;  /* 0x0000001871707210 */ /* 0x080fe20007fde0ff */
[----:B------:R-:W-:Y:S01]  /*31a0*/  IMAD.IADD R175, R228, 0x1, R150 ;  /* 0x00000001e4af7824 */ /* 0x000fe200078e0296 */
[----:B------:R-:W-:Y:S01]  /*31b0*/  IADD3 R116, P5, R10, R24, RZ ;  /* 0x000000180a747210 */ /* 0x000fe20007fbe0ff */
[----:B------:R-:W-:Y:S01]  /*31c0*/  LDGSTS.E [R229+0x4], desc[UR12][R206.64], !P4 ;  /* 0x00004000cee57fae */ /* 0x000fe2000e12184c */
[----:B------:R-:W-:-:S02]  /*31d0*/  LEA.HI.X.SX32 R113, R166, R25, 0x2, P6 ;  /* 0x00000019a6717211 */ /* 0x000fc400030f16ff */
[----:B------:R-:W-:Y:S01]  /*31e0*/  IADD3 R114, P6, R115, R24, RZ ;  /* 0x0000001873727210 */ /* 0x000fe20007fde0ff */
[----:B------:R-:W-:Y:S01]  /*31f0*/  LDGSTS.E [R229+0x8], desc[UR12][R208.64], !P1 ;  /* 0x00008000d0e57fae */ /* 0x000fe2000c92184c */
[-C--:B------:R-:W-:Y:S02]  /*3200*/  LEA.HI.X.SX32 R117, R13, R25.reuse, 0x2, P5 ;  /* 0x000000190d757211 */ /* 0x080fe400028f16ff */
[----:B------:R-:W-:Y:S01]  /*3210*/  LEA.HI.X.SX32 R115, R165, R25, 0x2, P6 ;  /* 0x00000019a5737211 */ /* 0x000fe200030f16ff */
[----:B------:R-:W-:Y:S01]  /*3220*/  LDGSTS.E [R229+0xc], desc[UR12][R210.64], !P0 ;  /* 0x0000c000d2e57fae */ /* 0x000fe2000c12184c */
[----:B------:R-:W-:Y:S01]  /*3230*/  ISETP.GE.U32.AND P6, PT, R11, 0x7fffff9e, PT ;  /* 0x7fffff9e0b00780c */ /* 0x000fe20003fc6070 */
[----:B------:R-:W-:Y:S01]  /*3240*/  VIADD R11, R16, 0xfffffffb ;  /* 0xfffffffb100b7836 */ /* 0x000fe20000000000 */
[----:B------:R-:W-:Y:S01]  /*3250*/  ISETP.GE.U32.AND P5, PT, R12, 0x7fffff9d, PT ;  /* 0x7fffff9d0c00780c */ /* 0x000fe20003fa6070 */
[----:B------:R-:W-:Y:S01]  /*3260*/  LDGSTS.E [R229+0x4000], desc[UR12][R212.64], !P2 ;  /* 0x04000000d4e57fae */ /* 0x000fe2000d12184c */
[----:B------:R-:W-:Y:S01]  /*3270*/  VIADD R12, R16, 0xfffffff9 ;  /* 0xfffffff9100c7836 */ /* 0x000fe20000000000 */
[----:B----4-:R-:W-:-:S02]  /*3280*/  LOP3.LUT R13, R9, 0x10, RZ, 0x3c, !PT ;  /* 0x00000010090d7812 */ /* 0x010fc400078e3cff */
[----:B------:R-:W-:Y:S01]  /*3290*/  ISETP.GE.U32.AND P4, PT, R11, 0x7fffffbc, PT ;  /* 0x7fffffbc0b00780c */ /* 0x000fe20003f86070 */
[----:B------:R-:W-:Y:S01]  /*32a0*/  VIADD R11, R16, 0xfffffffa ;  /* 0xfffffffa100b7836 */ /* 0x000fe20000000000 */
[----:B------:R-:W-:Y:S01]  /*32b0*/  LDGSTS.E [R229+0x4004], desc[UR12][R214.64], !P3 ;  /* 0x04004000d6e57fae */ /* 0x000fe2000d92184c */
[----:B------:R-:W-:Y:S01]  /*32c0*/  ISETP.GE.U32.AND P0, PT, R12, 0x7fffffba, PT ;  /* 0x7fffffba0c00780c */ /* 0x000fe20003f06070 */
[C---:B------:R-:W-:Y:S02]  /*32d0*/  VIADD R12, R16.reuse, 0xffffffdb ;  /* 0xffffffdb100c7836 */ /* 0x040fe40000000000 */
[----:B------:R-:W-:Y:S01]  /*32e0*/  ISETP.GE.U32.AND P1, PT, R11, 0x7fffffbb, PT ;  /* 0x7fffffbb0b00780c */ /* 0x000fe20003f26070 */
[----:B------:R-:W-:Y:S01]  /*32f0*/  VIADD R11, R16, 0xfffffff8 ;  /* 0xfffffff8100b7836 */ /* 0x000fe20000000000 */
[----:B------:R-:W-:Y:S01]  /*3300*/  LDGSTS.E [R229+0x4008], desc[UR12][R216.64], !P6 ;  /* 0x04008000d8e57fae */ /* 0x000fe2000f12184c */
[----:B------:R-:W-:Y:S01]  /*3310*/  IMAD.IADD R226, R228, 0x1, R13 ;  /* 0x00000001e4e27824 */ /* 0x000fe200078e020d */
[----:B------:R-:W-:Y:S01]  /*3320*/  ISETP.GE.U32.AND P3, PT, R12, 0x7fffff9c, PT ;  /* 0x7fffff9c0c00780c */ /* 0x000fe20003f66070 */
[C---:B------:R-:W-:Y:S01]  /*3330*/  VIADD R12, R16.reuse, 0xfffffff7 ;  /* 0xfffffff7100c7836 */ /* 0x040fe20000000000 */
[----:B------:R-:W-:Y:S01]  /*3340*/  ISETP.GE.U32.AND P2, PT, R11, 0x7fffffb9, PT ;  /* 0x7fffffb90b00780c */ /* 0x000fe20003f46070 */
[----:B------:R-:W-:Y:S01]  /*3350*/  VIADD R11, R16, 0xffffffda ;  /* 0xffffffda100b7836 */ /* 0x000fe20000000000 */
[----:B------:R-:W-:Y:S01]  /*3360*/  LDGSTS.E [R229+0x400c], desc[UR12][R218.64], !P5 ;  /* 0x0400c000dae57fae */ /* 0x000fe2000e92184c */
[----:B------:R-:W-:-:S03]  /*3370*/  LOP3.LUT R13, R9, 0x20, RZ, 0x3c, !PT ;  /* 0x00000020090d7812 */ /* 0x000fc600078e3cff */
[----:B------:R-:W-:Y:S01]  /*3380*/  ISETP.GE.U32.AND P6, PT, R11, 0x7fffff9b, PT ;  /* 0x7fffff9b0b00780c */ /* 0x000fe20003fc6070 */
[----:B------:R-:W-:Y:S01]  /*3390*/  VIADD R11, R16, 0xffffffd9 ;  /* 0xffffffd9100b7836 */ /* 0x000fe20000000000 */
[----:B------:R-:W-:Y:S01]  /*33a0*/  LDGSTS.E [R226], desc[UR12][R62.64], !P4 ;  /* 0x000000003ee27fae */ /* 0x000fe2000e12184c */
[----:B------:R-:W-:Y:S01]  /*33b0*/  IMAD.IADD R225, R228, 0x1, R13 ;  /* 0x00000001e4e17824 */ /* 0x000fe200078e020d */
[----:B------:R-:W-:Y:S02]  /*33c0*/  LOP3.LUT R13, R9, 0x30, RZ, 0x3c, !PT ;  /* 0x00000030090d7812 */ /* 0x000fe400078e3cff */
[----:B------:R-:W-:Y:S01]  /*33d0*/  ISETP.GE.U32.AND P5, PT, R11, 0x7fffff9a, PT ;  /* 0x7fffff9a0b00780c */ /* 0x000fe20003fa6070 */
[----:B------:R-:W-:Y:S01]  /*33e0*/  VIADD R11, R16, 0xffffffd8 ;  /* 0xffffffd8100b7836 */ /* 0x000fe20000000000 */
[----:B------:R-:W-:Y:S01]  /*33f0*/  LDGSTS.E [R226+0x4], desc[UR12][R32.64], !P1 ;  /* 0x0000400020e27fae */ /* 0x000fe2000c92184c */
[----:B------:R-:W-:Y:S01]  /*3400*/  ISETP.GE.U32.AND P1, PT, R12, 0x7fffffb8, PT ;  /* 0x7fffffb80c00780c */ /* 0x000fe20003f26070 */
[----:B------:R-:W-:-:S02]  /*3410*/  VIADD R12, R16, 0xfffffff5 ;  /* 0xfffffff5100c7836 */ /* 0x000fc40000000000 */
[----:B------:R-:W-:Y:S01]  /*3420*/  ISETP.GE.U32.AND P4, PT, R11, 0x7fffff99, PT ;  /* 0x7fffff990b00780c */ /* 0x000fe20003f86070 */
[----:B------:R-:W-:Y:S01]  /*3430*/  VIADD R11, R16, 0xfffffff6 ;  /* 0xfffffff6100b7836 */ /* 0x000fe20000000000 */
[----:B------:R-:W-:Y:S01]  /*3440*/  LDGSTS.E [R226+0x8], desc[UR12][R30.64], !P0 ;  /* 0x000080001ee27fae */ /* 0x000fe2000c12184c */
[----:B------:R-:W-:Y:S01]  /*3450*/  IMAD.IADD R224, R228, 0x1, R13 ;  /* 0x00000001e4e07824 */ /* 0x000fe200078e020d */
[----:B------:R-:W-:Y:S02]  /*3460*/  LOP3.LUT R13, R9, 0x40, RZ, 0x3c, !PT ;  /* 0x00000040090d7812 */ /* 0x000fe400078e3cff */
[----:B------:R-:W-:Y:S01]  /*3470*/  ISETP.GE.U32.AND P0, PT, R11, 0x7fffffb7, PT ;  /* 0x7fffffb70b00780c */ /* 0x000fe20003f06070 */
[----:B------:R-:W-:Y:S01]  /*3480*/  VIADD R11, R16, 0xfffffff4 ;  /* 0xfffffff4100b7836 */ /* 0x000fe20000000000 */
[----:B------:R-:W-:Y:S01]  /*3490*/  LDGSTS.E [R226+0xc], desc[UR12][R50.64], !P2 ;  /* 0x0000c00032e27fae */ /* 0x000fe2000d12184c */
[----:B------:R-:W-:Y:S01]  /*34a0*/  ISETP.GE.U32.AND P2, PT, R12, 0x7fffffb6, PT ;  /* 0x7fffffb60c00780c */ /* 0x000fe20003f46070 */
[----:B------:R-:W-:-:S02]  /*34b0*/  VIADD R12, R16, 0xffffffd7 ;  /* 0xffffffd7100c7836 */ /* 0x000fc40000000000 */
[----:B------:R-:W-:Y:S01]  /*34c0*/  LDGSTS.E [R226+0x4000], desc[UR12][R64.64], !P3 ;  /* 0x0400000040e27fae */ /* 0x000fe2000d92184c */
[----:B------:R-:W-:Y:S01]  /*34d0*/  ISETP.GE.U32.AND P3, PT, R11, 0x7fffffb5, PT ;  /* 0x7fffffb50b00780c */ /* 0x000fe20003f66070 */
[----:B------:R-:W-:Y:S02]  /*34e0*/  VIADD R11, R16, 0xffffffd6 ;  /* 0xffffffd6100b7836 */ /* 0x000fe40000000000 */
[----:B------:R-:W-:Y:S01]  /*34f0*/  LDGSTS.E [R226+0x4004], desc[UR12][R66.64], !P6 ;  /* 0x0400400042e27fae */ /* 0x000fe2000f12184c */
[----:B------:R-:W-:Y:S01]  /*3500*/  ISETP.GE.U32.AND P6, PT, R12, 0x7fffff98, PT ;  /* 0x7fffff980c00780c */ /* 0x000fe20003fc6070 */
[C---:B------:R-:W-:Y:S02]  /*3510*/  VIADD R12, R16.reuse, 0xfffffff3 ;  /* 0xfffffff3100c7836 */ /* 0x040fe40000000000 */
[----:B------:R-:W-:Y:S01]  /*3520*/  LDGSTS.E [R226+0x4008], desc[UR12][R68.64], !P5 ;  /* 0x0400800044e27fae */ /* 0x000fe2000e92184c */
[----:B------:R-:W-:Y:S01]  /*3530*/  ISETP.GE.U32.AND P5, PT, R11, 0x7fffff97, PT ;  /* 0x7fffff970b00780c */ /* 0x000fe20003fa6070 */
[----:B------:R-:W-:-:S02]  /*3540*/  VIADD R11, R16, 0xffffffd5 ;  /* 0xffffffd5100b7836 */ /* 0x000fc40000000000 */
[----:B------:R-:W-:Y:S01]  /*3550*/  LDGSTS.E [R226+0x400c], desc[UR12][R70.64], !P4 ;  /* 0x0400c00046e27fae */ /* 0x000fe2000e12184c */
[----:B------:R-:W-:Y:S02]  /*3560*/  IMAD.IADD R222, R228, 0x1, R13 ;  /* 0x00000001e4de7824 */ /* 0x000fe400078e020d */
[----:B------:R-:W-:Y:S01]  /*3570*/  ISETP.GE.U32.AND P4, PT, R11, 0x7fffff96, PT ;  /* 0x7fffff960b00780c */ /* 0x000fe20003f86070 */
[----:B------:R-:W-:Y:S01]  /*3580*/  VIADD R11, R16, 0xffffffd4 ;  /* 0xffffffd4100b7836 */ /* 0x000fe20000000000 */
[----:B------:R-:W-:Y:S01]  /*3590*/  LDGSTS.E [R225], desc[UR12][R18.64], !P1 ;  /* 0x0000000012e17fae */ /* 0x000fe2000c92184c */
[----:B------:R-:W-:-:S03]  /*35a0*/  IMAD R13, R142, 0x50, RZ ;  /* 0x000000508e0d7824 */ /* 0x000fc600078e02ff */
[----:B------:R-:W-:Y:S01]  /*35b0*/  ISETP.GE.U32.AND P1, PT, R11, 0x7fffff95, PT ;  /* 0x7fffff950b00780c */ /* 0x000fe20003f26070 */
[----:B------:R-:W-:Y:S01]  /*35c0*/  VIADD R11, R16, 0xfffffff2 ;  /* 0xfffffff2100b7836 */ /* 0x000fe20000000000 */
[----:B------:R-:W-:Y:S01]  /*35d0*/  LDGSTS.E [R225+0x4], desc[UR12][R42.64], !P0 ;  /* 0x000040002ae17fae */ /* 0x000fe2000c12184c */
[----:B------:R-:W-:Y:S01]  /*35e0*/  ISETP.GE.U32.AND P0, PT, R12, 0x7fffffb4, PT ;  /* 0x7fffffb40c00780c */ /* 0x000fe20003f06070 */
[C---:B------:R-:W-:Y:S02]  /*35f0*/  VIADD R12, R16.reuse, 0xfffffff1 ;  /* 0xfffffff1100c7836 */ /* 0x040fe40000000000 */
[----:B------:R-:W-:Y:S01]  /*3600*/  LDGSTS.E [R225+0x8], desc[UR12][R48.64], !P2 ;  /* 0x0000800030e17fae */ /* 0x000fe2000d12184c */
[----:B------:R-:W-:Y:S01]  /*3610*/  ISETP.GE.U32.AND P2, PT, R11, 0x7fffffb3, PT ;  /* 0x7fffffb30b00780c */ /* 0x000fe20003f46070 */
[----:B------:R-:W-:Y:S02]  /*3620*/  VIADD R11, R16, 0xfffffff0 ;  /* 0xfffffff0100b7836 */ /* 0x000fe40000000000 */
        /* <DEDUP_REMOVED lines=12> */
[----:B------:R-:W-:Y:S03]  /*36f0*/  LDGSTS.E [R225+0x400c], desc[UR12][R78.64], !P1 ;  /* 0x0400c0004ee17fae */ /* 0x000fe6000c92184c */
[----:B------:R-:W-:Y:S01]  /*3700*/  ISETP.GE.U32.AND P1, PT, R11, 0x7fffff92, PT ;  /* 0x7fffff920b00780c */ /* 0x000fe20003f26070 */
[C---:B------:R-:W-:Y:S01]  /*3710*/  VIADD R11, R16.reuse, 0xffffffd0 ;  /* 0xffffffd0100b7836 */ /* 0x040fe20000000000 */
[----:B------:R-:W-:Y:S04]  /*3720*/  LDGSTS.E [R224], desc[UR12][R38.64], !P0 ;  /* 0x0000000026e07fae */ /* 0x000fe8000c12184c */
        /* <DEDUP_REMOVED lines=15> */
[----:B------:R-:W-:Y:S01]  /*3820*/  ISETP.GE.U32.AND P4, PT, R12, 0x7fffff90, PT ;  /* 0x7fffff900c00780c */ /* 0x000fe20003f86070 */
[C---:B------:R-:W-:Y:S02]  /*3830*/  VIADD R12, R16.reuse, 0xffffffcc ;  /* 0xffffffcc100c7836 */ /* 0x040fe40000000000 */
[----:B------:R-:W-:Y:S01]  /*3840*/  LDGSTS.E [R224+0x4008], desc[UR12][R84.64], !P1 ;  /* 0x0400800054e07fae */ /* 0x000fe2000c92184c */
[----:B------:R-:W-:Y:S01]  /*3850*/  ISETP.GE.U32.AND P1, PT, R11, 0x7fffff8f, PT ;  /* 0x7fffff8f0b00780c */ /* 0x000fe20003f26070 */
[C---:B------:R-:W-:Y:S02]  /*3860*/  VIADD R11, R16.reuse, 0xffffffcd ;  /* 0xffffffcd100b7836 */ /* 0x040fe40000000000 */
[----:B------:R-:W-:Y:S03]  /*3870*/  LDGSTS.E [R224+0x400c], desc[UR12][R86.64], !P0 ;  /* 0x0400c00056e07fae */ /* 0x000fe6000c12184c */
[----:B------:R-:W-:Y:S01]  /*3880*/  ISETP.GE.U32.AND P0, PT, R11, 0x7fffff8e, PT ;  /* 0x7fffff8e0b00780c */ /* 0x000fe20003f06070 */
[----:B------:R-:W-:Y:S01]  /*3890*/  VIADD R11, R16, 0xffffffeb ;  /* 0xffffffeb100b7836 */ /* 0x000fe20000000000 */
[----:B------:R-:W-:Y:S01]  /*38a0*/  LDGSTS.E [R222], desc[UR12][R40.64], !P2 ;  /* 0x0000000028de7fae */ /* 0x000fe2000d12184c */
        /* <DEDUP_REMOVED lines=12> */
[----:B------:R-:W-:-:S03]  /*3970*/  ISETP.GE.U32.AND P4, PT, R12, 0x7fffffa9, PT ;  /* 0x7fffffa90c00780c */ /* 0x000fc60003f86070 */
[----:B------:R-:W-:Y:S01]  /*3980*/  LDGSTS.E [R222+0x4004], desc[UR12][R90.64], !P1 ;  /* 0x040040005ade7fae */ /* 0x000fe2000c92184c */
[----:B------:R-:W-:-:S03]  /*3990*/  IADD3 R220, P1, R118, UR4, RZ ;  /* 0x0000000476dc7c10 */ /* 0x000fc6000ff3e0ff */
[----:B------:R-:W-:Y:S01]  /*39a0*/  LDGSTS.E [R222+0x4008], desc[UR12][R92.64], !P0 ;  /* 0x040080005cde7fae */ /* 0x000fe2000c12184c */
[----:B------:R-:W-:Y:S01]  /*39b0*/  ISETP.GE.U32.AND P0, PT, R11, 0x7fffff8c, PT ;  /* 0x7fffff8c0b00780c */ /* 0x000fe20003f06070 */
[----:B------:R-:W-:Y:S01]  /*39c0*/  VIADD R11, R16, 0xffffffca ;  /* 0xffffffca100b7836 */ /* 0x000fe20000000000 */
[----:B------:R-:W-:Y:S01]  /*39d0*/  LEA.HI.X.SX32 R221, R14, UR5, 0x2, P1 ;  /* 0x000000050edd7c11 */ /* 0x000fe200088f16ff */
[----:B------:R-:W-:Y:S01]  /*39e0*/  LDGSTS.E [R222+0x400c], desc[UR12][R94.64], !P2 ;  /* 0x0400c0005ede7fae */ /* 0x000fe2000d12184c */
[----:B------:R-:W-:Y:S02]  /*39f0*/  LOP3.LUT R14, R9, 0x50, RZ, 0x3c, !PT ;  /* 0x00000050090e7812 */ /* 0x000fe400078e3cff */
[-C--:B------:R-:W-:Y:S02]  /*3a00*/  IADD3 R12, P2, R13, R220.reuse, RZ ;  /* 0x000000dc0d0c7210 */ /* 0x080fe40007f5e0ff */
[----:B------:R-:W-:Y:S01]  /*3a10*/  ISETP.GE.U32.AND P1, PT, R11, 0x7fffff8b, PT ;  /* 0x7fffff8b0b00780c */ /* 0x000fe20003f26070 */
[----:B------:R-:W-:Y:S01]  /*3a20*/  IMAD.IADD R223, R228, 0x1, R14 ;  /* 0x00000001e4df7824 */ /* 0x000fe200078e020e */
[----:B------:R-:W-:Y:S01]  /*3a30*/  LEA.HI.X.SX32 R13, R3, R221, 0x2, P2 ;  /* 0x000000dd030d7211 */ /* 0x000fe200010f16ff */
[----:B------:R-:W-:Y:S01]  /*3a40*/  IMAD R11, R142, 0x15, RZ ;  /* 0x000000158e0b7824 */ /* 0x000fe200078e02ff */
[----:B------:R-:W-:Y:S01]  /*3a50*/  IADD3 R118, P2, R119, R220, RZ ;  /* 0x000000dc77767210 */ /* 0x000fe20007f5e0ff */
[----:B------:R-:W-:-:S02]  /*3a60*/  VIADD R14, R16, 0xffffffc9 ;  /* 0xffffffc9100e7836 */ /* 0x000fc40000000000 */
[----:B------:R1:W-:Y:S01]  /*3a70*/  LDGSTS.E [R223], desc[UR12][R12.64], !P3 ;  /* 0x000000000cdf7fae */ /* 0x0003e2000d92184c */
[----:B------:R-:W-:Y:S02]  /*3a80*/  LEA.HI.X.SX32 R119, R11, R221, 0x2, P2 ;  /* 0x000000dd0b777211 */ /* 0x000fe400010f16ff */
[----:B------:R-:W-:Y:S02]  /*3a90*/  ISETP.GE.U32.AND P2, PT, R14, 0x7fffff8a, PT ;  /* 0x7fffff8a0e00780c */ /* 0x000fe40003f46070 */
[----:B------:R-:W-:Y:S01]  /*3aa0*/  IADD3 R14, P3, R17, R220, RZ ;  /* 0x000000dc110e7210 */ /* 0x000fe20007f7e0ff */
[C---:B------:R-:W-:Y:S01]  /*3ab0*/  IMAD R17, R142.reuse, 0xfc, RZ ;  /* 0x000000fc8e117824 */ /* 0x040fe200078e02ff */
[----:B------:R2:W-:Y:S01]  /*3ac0*/  LDGSTS.E [R223+0x4], desc[UR12][R118.64], !P6 ;  /* 0x0000400076df7fae */ /* 0x0005e2000f12184c */
[----:B------:R-:W-:Y:S01]  /*3ad0*/  ISETP.GE.U32.AND P6, PT, R15, 0x7fffff89, PT ;  /* 0x7fffff890f00780c */ /* 0x000fe20003fc6070 */
[C---:B-1----:R-:W-:Y:S02]  /*3ae0*/  IMAD R12, R142.reuse, 0x16, RZ ;  /* 0x000000168e0c7824 */ /* 0x042fe400078e02ff */
[----:B------:R-:W-:-:S03]  /*3af0*/  IMAD R13, R142, 0x17, RZ ;  /* 0x000000178e0d7824 */ /* 0x000fc600078e02ff */
[----:B------:R-:W-:Y:S02]  /*3b00*/  LEA.HI.X.SX32 R15, R12, R221, 0x2, P3 ;  /* 0x000000dd0c0f7211 */ /* 0x000fe400018f16ff */
[-C--:B--2---:R-:W-:Y:S01]  /*3b10*/  IADD3 R118, P3, R17, R24.reuse, RZ ;  /* 0x0000001811767210 */ /* 0x084fe20007f7e0ff */
[----:B------:R-:W-:Y:S02]  /*3b20*/  VIADD R17, R16, 0xffffffe7 ;  /* 0xffffffe710117836 */ /* 0x000fe40000000000 */
[----:B------:R1:W-:Y:S01]  /*3b30*/  LDGSTS.E [R223+0x8], desc[UR12][R14.64], !P5 ;  /* 0x000080000edf7fae */ /* 0x0003e2000e92184c */
[----:B------:R-:W-:Y:S02]  /*3b40*/  LEA.HI.X.SX32 R119, R164, R25, 0x2, P3 ;  /* 0x00000019a4777211 */ /* 0x000fe400018f16ff */
[----:B------:R-:W-:-:S04]  /*3b50*/  IADD3 R120, P3, R121, R24, RZ ;  /* 0x0000001879787210 */ /* 0x000fc80007f7e0ff */
[----:B------:R-:W-:Y:S02]  /*3b60*/  LEA.HI.X.SX32 R121, R10, R25, 0x2, P3 ;  /* 0x000000190a797211 */ /* 0x000fe400018f16ff */
[----:B------:R-:W-:Y:S01]  /*3b70*/  ISETP.GE.U32.AND P3, PT, R17, 0x7fffffa8, PT ;  /* 0x7fffffa81100780c */ /* 0x000fe20003f66070 */
[----:B------:R-:W-:Y:S01]  /*3b80*/  VIADD R17, R16, 0xffffffe4 ;  /* 0xffffffe410117836 */ /* 0x000fe20000000000 */
[----:B-1----:R-:W-:Y:S01]  /*3b90*/  IADD3 R14, P5, R147, R220, RZ ;  /* 0x000000dc930e7210 */ /* 0x002fe20007fbe0ff */
[----:B------:R-:W-:-:S03]  /*3ba0*/  IMAD R147, R142, 0x60, RZ ;  /* 0x000000608e937824 */ /* 0x000fc600078e02ff */
[----:B------:R-:W-:Y:S02]  /*3bb0*/  LEA.HI.X.SX32 R15, R13, R221, 0x2, P5 ;  /* 0x000000dd0d0f7211 */ /* 0x000fe400028f16ff */
[----:B------:R-:W-:Y:S01]  /*3bc0*/  ISETP.GE.U32.AND P5, PT, R146, 0x7fffffa7, PT ;  /* 0x7fffffa79200780c */ /* 0x000fe20003fa6070 */
[----:B------:R-:W-:Y:S02]  /*3bd0*/  VIADD R146, R16, 0xffffffe5 ;  /* 0xffffffe510927836 */ /* 0x000fe40000000000 */
[----:B------:R1:W-:Y:S03]  /*3be0*/  LDGSTS.E [R223+0xc], desc[UR12][R14.64], !P4 ;  /* 0x0000c0000edf7fae */ /* 0x0003e6000e12184c */
[----:B------:R-:W-:Y:S01]  /*3bf0*/  ISETP.GE.U32.AND P4, PT, R146, 0x7fffffa6, PT ;  /* 0x7fffffa69200780c */ /* 0x000fe20003f86070 */
[----:B------:R-:W-:Y:S01]  /*3c00*/  LDGSTS.E [R223+0x4000], desc[UR12][R96.64], !P0 ;  /* 0x0400000060df7fae */ /* 0x000fe2000c12184c */
[----:B------:R-:W-:Y:S01]  /*3c10*/  ISETP.GE.U32.AND P0, PT, R17, 0x7fffffa5, PT ;  /* 0x7fffffa51100780c */ /* 0x000fe20003f06070 */
[----:B------:R-:W-:-:S02]  /*3c20*/  VIADD R17, R16, 0xffffffc7 ;  /* 0xffffffc710117836 */ /* 0x000fc40000000000 */
[----:B------:R-:W-:Y:S01]  /*3c30*/  LDGSTS.E [R223+0x4004], desc[UR12][R98.64], !P1 ;  /* 0x0400400062df7fae */ /* 0x000fe2000c92184c */
[C---:B------:R-:W-:Y:S02]  /*3c40*/  VIADD R146, R16.reuse, 0xffffffc5 ;  /* 0xffffffc510927836 */ /* 0x040fe40000000000 */
[----:B------:R-:W-:Y:S01]  /*3c50*/  ISETP.GE.U32.AND P1, PT, R17, 0x7fffff88, PT ;  /* 0x7fffff881100780c */ /* 0x000fe20003f26070 */
[----:B------:R-:W-:Y:S01]  /*3c60*/  LDGSTS.E [R223+0x4008], desc[UR12][R100.64], !P2 ;  /* 0x0400800064df7fae */ /* 0x000fe2000d12184c */
[----:B------:R-:W-:Y:S01]  /*3c70*/  VIADD R17, R16, 0xffffffc6 ;  /* 0xffffffc610117836 */ /* 0x000fe20000000000 */
[----:B-1----:R-:W-:Y:S01]  /*3c80*/  IADD3 R14, P2, R147, R220, RZ ;  /* 0x000000dc930e7210 */ /* 0x002fe20007f5e0ff */
[----:B------:R-:W-:Y:S01]  /*3c90*/  IMAD R147, R148, R143, RZ ;  /* 0x0000008f94937224 */ /* 0x000fe200078e02ff */
[----:B------:R-:W-:Y:S02]  /*3ca0*/  LDGSTS.E [R223+0x400c], desc[UR12][R102.64], !P6 ;  /* 0x0400c00066df7fae */ /* 0x000fe4000f12184c */
[----:B------:R-:W-:-:S02]  /*3cb0*/  LEA.HI.X.SX32 R15, R4, R221, 0x2, P2 ;  /* 0x000000dd040f7211 */ /* 0x000fc400010f16ff */
[----:B------:R-:W-:Y:S01]  /*3cc0*/  ISETP.GE.U32.AND P6, PT, R17, 0x7fffff87, PT ;  /* 0x7fffff871100780c */ /* 0x000fe20003fc6070 */
[----:B------:R-:W-:Y:S01]  /*3cd0*/  VIADD R17, R16, 0xffffffc4 ;  /* 0xffffffc410117836 */ /* 0x000fe20000000000 */
[----:B------:R-:W-:Y:S01]  /*3ce0*/  ISETP.GE.U32.AND P2, PT, R146, 0x7fffff86, PT ;  /* 0x7fffff869200780c */ /* 0x000fe20003f46070 */
[----:B------:R1:W-:Y:S01]  /*3cf0*/  LDGSTS.E [R175], desc[UR12][R14.64], !P3 ;  /* 0x000000000eaf7fae */ /* 0x0003e2000d92184c */
[C---:B------:R-:W-:Y:S02]  /*3d00*/  VIADD R146, R16.reuse, 0xffffffe2 ;  /* 0xffffffe210927836 */ /* 0x040fe40000000000 */
[----:B------:R-:W-:Y:S01]  /*3d10*/  ISETP.GE.U32.AND P3, PT, R17, 0x7fffff85, PT ;  /* 0x7fffff851100780c */ /* 0x000fe20003f66070 */
[C---:B------:R-:W-:Y:S01]  /*3d20*/  VIADD R17, R16.reuse, 0xffffffe3 ;  /* 0xffffffe310117836 */ /* 0x040fe20000000000 */
[----:B------:R-:W-:Y:S04]  /*3d30*/  LDGSTS.E [R175+0x4], desc[UR12][R26.64], !P5 ;  /* 0x000040001aaf7fae */ /* 0x000fe8000e92184c */
[----:B------:R-:W-:Y:S01]  /*3d40*/  LDGSTS.E [R175+0x8], desc[UR12][R56.64], !P4 ;  /* 0x0000800038af7fae */ /* 0x000fe2000e12184c */
[----:B------:R-:W-:Y:S01]  /*3d50*/  ISETP.GE.U32.AND P5, PT, R17, 0x7fffffa4, PT ;  /* 0x7fffffa41100780c */ /* 0x000fe20003fa6070 */
[----:B------:R-:W-:Y:S01]  /*3d60*/  VIADD R17, R16, 0xffffffe1 ;  /* 0xffffffe110117836 */ /* 0x000fe20000000000 */
[----:B------:R-:W-:Y:S01]  /*3d70*/  ISETP.GE.U32.AND P4, PT, R146, 0x7fffffa3, PT ;  /* 0x7fffffa39200780c */ /* 0x000fe20003f86070 */
[C---:B-1----:R-:W-:Y:S01]  /*3d80*/  VIADD R14, R16.reuse, 0xffffffc3 ;  /* 0xffffffc3100e7836 */ /* 0x042fe20000000000 */
[----:B------:R-:W-:Y:S01]  /*3d90*/  LDGSTS.E [R175+0xc], desc[UR12][R28.64], !P0 ;  /* 0x0000c0001caf7fae */ /* 0x000fe2000c12184c */
[C---:B------:R-:W-:Y:S01]  /*3da0*/  VIADD R15, R16.reuse, 0xffffffc2 ;  /* 0xffffffc2100f7836 */ /* 0x040fe20000000000 */
[----:B------:R-:W-:Y:S01]  /*3db0*/  ISETP.GE.U32.AND P0, PT, R17, 0x7fffffa2, PT ;  /* 0x7fffffa21100780c */ /* 0x000fe20003f06070 */
[----:B------:R-:W-:Y:S01]  /*3dc0*/  VIADD R146, R16, 0xffffffe0 ;  /* 0xffffffe010927836 */ /* 0x000fe20000000000 */
[----:B------:R-:W-:Y:S04]  /*3dd0*/  LDGSTS.E [R175+0x4000], desc[UR12][R104.64], !P1 ;  /* 0x0400000068af7fae */ /* 0x000fe8000c92184c */
[----:B------:R-:W-:Y:S01]  /*3de0*/  LDGSTS.E [R175+0x4004], desc[UR12][R106.64], !P6 ;  /* 0x040040006aaf7fae */ /* 0x000fe2000f12184c */
[----:B------:R-:W-:-:S02]  /*3df0*/  ISETP.GE.U32.AND P6, PT, R14, 0x7fffff84, PT ;  /* 0x7fffff840e00780c */ /* 0x000fc40003fc6070 */
[----:B------:R-:W-:Y:S01]  /*3e00*/  LOP3.LUT R14, R9, 0x70, RZ, 0x3c, !PT ;  /* 0x00000070090e7812 */ /* 0x000fe200078e3cff */
[----:B------:R-:W-:Y:S01]  /*3e10*/  LDGSTS.E [R175+0x4008], desc[UR12][R108.64], !P2 ;  /* 0x040080006caf7fae */ /* 0x000fe2000d12184c */
[----:B------:R-:W-:Y:S01]  /*3e20*/  ISETP.GE.U32.AND P2, PT, R15, 0x7fffff83, PT ;  /* 0x7fffff830f00780c */ /* 0x000fe20003f46070 */
[----:B------:R-:W-:Y:S01]  /*3e30*/  VIADD R15, R16, 0xffffffbf ;  /* 0xffffffbf100f7836 */ /* 0x000fe20000000000 */
[----:B------:R-:W-:Y:S01]  /*3e40*/  ISETP.GE.U32.AND P1, PT, R146, 0x7fffffa1, PT ;  /* 0x7fffffa19200780c */ /* 0x000fe20003f26070 */
[----:B------:R-:W-:Y:S01]  /*3e50*/  IMAD.IADD R17, R228, 0x1, R14 ;  /* 0x00000001e4117824 */ /* 0x000fe200078e020e */
[----:B------:R-:W-:Y:S01]  /*3e60*/  LDGSTS.E [R175+0x400c], desc[UR12][R110.64], !P3 ;  /* 0x0400c0006eaf7fae */ /* 0x000fe2000d92184c */
[----:B------:R-:W-:Y:S01]  /*3e70*/  ISETP.GT.AND P3, PT, R232, 0x3f, PT ;  /* 0x0000003fe800780c */ /* 0x000fe20003f64270 */
[----:B------:R-:W-:Y:S02]  /*3e80*/  IMAD.SHL.U32 R14, R147, 0x4, RZ ;  /* 0x00000004930e7824 */ /* 0x000fe400078e00ff */
[----:B------:R-:W-:Y:S01]  /*3e90*/  LDGSTS.E [R17], desc[UR12][R52.64], !P5 ;  /* 0x0000000034117fae */ /* 0x000fe2000e92184c */
[----:B------:R-:W-:Y:S01]  /*3ea0*/  ISETP.GE.AND P5, PT, R148, UR8, PT ;  /* 0x0000000894007c0c */ /* 0x000fe2000bfa6270 */
[----:B------:R-:W-:Y:S01]  /*3eb0*/  ULDC UR8, c[0x0][0x240] ;  /* 0x0000900000087ab9 */ /* 0x000fe20000000800 */
[----:B------:R-:W-:Y:S01]  /*3ec0*/  SEL R199, RZ, 0x4, !P3 ;  /* 0x00000004ffc77807 */ /* 0x000fe20005800000 */
[----:B------:R-:W-:Y:S01]  /*3ed0*/  LDGSTS.E [R17+0x4], desc[UR12][R22.64], !P4 ;  /* 0x0000400016117fae */ /* 0x000fe2000e12184c */
[----:B------:R-:W-:Y:S01]  /*3ee0*/  IADD3 R204, P4, R14, UR6, RZ ;  /* 0x000000060ecc7c10 */ /* 0x000fe2000ff9e0ff */
[----:B------:R-:W-:Y:S01]  /*3ef0*/  VIADD R146, R16, 0xffffffc1 ;  /* 0xffffffc110927836 */ /* 0x000fe20000000000 */
[----:B------:R-:W-:Y:S01]  /*3f00*/  SEL R199, R199, RZ, !P5 ;  /* 0x000000ffc7c77207 */ /* 0x000fe20006800000 */
[----:B------:R-:W-:Y:S01]  /*3f10*/  IMAD R144, R144, UR8, RZ ;  /* 0x0000000890907c24 */ /* 0x000fe2000f8e02ff */
[----:B------:R-:W-:Y:S01]  /*3f20*/  ISETP.GE.U32.AND P5, PT, R15, 0x7fffff80, PT ;  /* 0x7fffff800f00780c */ /* 0x000fe20003fa6070 */
[----:B------:R1:W-:Y:S01]  /*3f30*/  STL [R1+0xcc], R147 ;  /* 0x0000cc9301007387 */ /* 0x0003e20000100800 */
[----:B------:R-:W-:Y:S01]  /*3f40*/  LEA.HI.X.SX32 R15, R147, UR7, 0x2, P4 ;  /* 0x00000007930f7c11 */ /* 0x000fe2000a0f16ff */
[----:B------:R-:W-:Y:S01]  /*3f50*/  IMAD R178, R140, UR8, RZ ;  /* 0x000000088cb27c24 */ /* 0x000fe2000f8e02ff */
[----:B------:R-:W-:Y:S01]  /*3f60*/  ISETP.GE.U32.AND P3, PT, R146, 0x7fffff82, PT ;  /* 0x7fffff829200780c */ /* 0x000fe20003f66070 */
[----:B------:R-:W-:Y:S01]  /*3f70*/  IMAD R137, R137, UR8, RZ ;  /* 0x0000000889897c24 */ /* 0x000fe2000f8e02ff */
[----:B------:R-:W-:Y:S01]  /*3f80*/  STL [R1+0xc8], R144 ;  /* 0x0000c89001007387 */ /* 0x000fe20000100800 */
[----:B------:R-:W-:Y:S01]  /*3f90*/  IMAD R155, R122, UR8, RZ ;  /* 0x000000087a9b7c24 */ /* 0x000fe2000f8e02ff */
[----:B------:R-:W-:Y:S01]  /*3fa0*/  LEA R122, P4, R144, R204, 0x2 ;  /* 0x000000cc907a7211 */ /* 0x000fe200078810ff */
[----:B------:R-:W-:Y:S01]  /*3fb0*/  IMAD R194, R138, UR8, RZ ;  /* 0x000000088ac27c24 */ /* 0x000fe2000f8e02ff */
[----:B------:R-:W-:Y:S01]  /*3fc0*/  LDGSTS.E [R17+0x8], desc[UR12][R20.64], !P0 ;  /* 0x0000800014117fae */ /* 0x000fe2000c12184c */
[----:B-1----:R-:W-:-:S02]  /*3fd0*/  IMAD R147, R141, UR8, RZ ;  /* 0x000000088d937c24 */ /* 0x002fc4000f8e02ff */
[----:B------:R-:W-:Y:S01]  /*3fe0*/  IMAD R132, R132, UR8, RZ ;  /* 0x0000000884847c24 */ /* 0x000fe2000f8e02ff */
[----:B------:R-:W-:Y:S01]  /*3ff0*/  LDGSTS.E [R17+0xc], desc[UR12][R46.64], !P1 ;  /* 0x0000c0002e117fae */ /* 0x000fe2000c92184c */
[----:B------:R-:W-:Y:S02]  /*4000*/  IMAD R146, R136, UR8, RZ ;  /* 0x0000000888927c24 */ /* 0x000fe4000f8e02ff */
[----:B------:R-:W-:Y:S01]  /*4010*/  IMAD R180, R134, UR8, RZ ;  /* 0x0000000886b47c24 */ /* 0x000fe2000f8e02ff */
[----:B------:R-:W-:Y:S01]  /*4020*/  STL [R1+0xc4], R147 ;  /* 0x0000c49301007387 */ /* 0x000fe20000100800 */
[----:B------:R-:W-:Y:S01]  /*4030*/  IMAD R154, R124, UR8, RZ ;  /* 0x000000087c9a7c24 */ /* 0x000fe2000f8e02ff */
[-C--:B------:R-:W-:Y:S01]  /*4040*/  LEA R124, P0, R137, R204.reuse, 0x2 ;  /* 0x000000cc897c7211 */ /* 0x080fe200078010ff */
[----:B------:R-:W-:Y:S01]  /*4050*/  IMAD R152, R128, UR8, RZ ;  /* 0x0000000880987c24 */ /* 0x000fe2000f8e02ff */
[----:B------:R-:W-:Y:S01]  /*4060*/  STL [R1+0xc0], R178 ;  /* 0x0000c0b201007387 */ /* 0x000fe20000100800 */
[----:B------:R-:W-:Y:S01]  /*4070*/  IMAD R151, R123, UR8, RZ ;  /* 0x000000087b977c24 */ /* 0x000fe2000f8e02ff */
[----:B------:R-:W-:Y:S01]  /*4080*/  LEA.HI.X.SX32 R123, R144, R15, 0x2, P4 ;  /* 0x0000000f907b7211 */ /* 0x000fe200020f16ff */
[----:B------:R-:W-:Y:S01]  /*4090*/  IMAD R196, R133, UR8, RZ ;  /* 0x0000000885c47c24 */ /* 0x000fe2000f8e02ff */
[----:B------:R-:W-:Y:S01]  /*40a0*/  STL [R1+0xb8], R137 ;  /* 0x0000b88901007387 */ /* 0x000fe20000100800 */
[----:B------:R-:W-:Y:S01]  /*40b0*/  IMAD R150, R126, UR8, RZ ;  /* 0x000000087e967c24 */ /* 0x000fe2000f8e02ff */
[----:B------:R-:W-:Y:S01]  /*40c0*/  LEA R126, P4, R132, R204, 0x2 ;  /* 0x000000cc847e7211 */ /* 0x000fe200078810ff */
[----:B------:R-:W-:Y:S01]  /*40d0*/  IMAD R148, R130, UR8, RZ ;  /* 0x0000000882947c24 */ /* 0x000fe2000f8e02ff */
[----:B------:R-:W-:Y:S01]  /*40e0*/  STL [R1+0xbc], R194 ;  /* 0x0000bcc201007387 */ /* 0x000fe20000100800 */
[----:B------:R-:W-:-:S02]  /*40f0*/  IMAD R182, R129, UR8, RZ ;  /* 0x0000000881b67c24 */ /* 0x000fc4000f8e02ff */
[----:B------:R-:W-:Y:S01]  /*4100*/  IMAD R184, R125, UR8, RZ ;  /* 0x000000087db87c24 */ /* 0x000fe2000f8e02ff */
[----:B------:R-:W-:Y:S01]  /*4110*/  STL [R1+0xb4], R146 ;  /* 0x0000b49201007387 */ /* 0x000fe20000100800 */
[-C--:B------:R-:W-:Y:S01]  /*4120*/  LEA.HI.X.SX32 R125, R137, R15.reuse, 0x2, P0 ;  /* 0x0000000f897d7211 */ /* 0x080fe200000f16ff */
[----:B------:R-:W-:Y:S01]  /*4130*/  IMAD R140, R127, UR8, RZ ;  /* 0x000000087f8c7c24 */ /* 0x000fe2000f8e02ff */
[-C--:B------:R-:W-:Y:S01]  /*4140*/  LEA R128, P0, R152, R204.reuse, 0x2 ;  /* 0x000000cc98807211 */ /* 0x080fe200078010ff */
[----:B------:R-:W-:Y:S01]  /*4150*/  STL [R1+0xb0], R180 ;  /* 0x0000b0b401007387 */ /* 0x000fe20000100800 */
[-C--:B------:R-:W-:Y:S01]  /*4160*/  LEA.HI.X.SX32 R127, R132, R15.reuse, 0x2, P4 ;  /* 0x0000000f847f7211 */ /* 0x080fe200020f16ff */
[----:B------:R-:W-:Y:S01]  /*4170*/  IMAD R158, R139, UR8, RZ ;  /* 0x000000088b9e7c24 */ /* 0x000fe2000f8e02ff */
[----:B------:R-:W-:Y:S01]  /*4180*/  LEA R130, P4, R155, R204, 0x2 ;  /* 0x000000cc9b827211 */ /* 0x000fe200078810ff */
[----:B------:R1:W-:Y:S01]  /*4190*/  STL [R1+0xa8], R132 ;  /* 0x0000a88401007387 */ /* 0x0003e20000100800 */
[----:B------:R-:W-:Y:S01]  /*41a0*/  LEA.HI.X.SX32 R129, R152, R15, 0x2, P0 ;  /* 0x0000000f98817211 */ /* 0x000fe200000f16ff */
[----:B------:R-:W-:-:S02]  /*41b0*/  IMAD R176, R145, UR8, RZ ;  /* 0x0000000891b07c24 */ /* 0x000fc4000f8e02ff */
[----:B------:R-:W-:Y:S01]  /*41c0*/  STL [R1+0xac], R196 ;  /* 0x0000acc401007387 */ /* 0x000fe20000100800 */
[----:B------:R-:W-:Y:S02]  /*41d0*/  IMAD R186, R149, UR8, RZ ;  /* 0x0000000895ba7c24 */ /* 0x000fe4000f8e02ff */
[----:B------:R-:W-:Y:S01]  /*41e0*/  IMAD R188, R153, UR8, RZ ;  /* 0x0000000899bc7c24 */ /* 0x000fe2000f8e02ff */
[----:B------:R-:W-:Y:S01]  /*41f0*/  STL [R1+0xa4], R148 ;  /* 0x0000a49401007387 */ /* 0x000fe20000100800 */
[----:B------:R-:W-:Y:S01]  /*4200*/  IMAD R190, R159, UR8, RZ ;  /* 0x000000089fbe7c24 */ /* 0x000fe2000f8e02ff */
[CC--:B-1----:R-:W-:Y:S01]  /*4210*/  LEA R132, P0, R154.reuse, R204.reuse, 0x2 ;  /* 0x000000cc9a847211 */ /* 0x0c2fe200078010ff */
[----:B------:R-:W-:Y:S01]  /*4220*/  IMAD R192, R179, UR8, RZ ;  /* 0x00000008b3c07c24 */ /* 0x000fe2000f8e02ff */
[----:B------:R-:W-:Y:S01]  /*4230*/  STL [R1+0xa0], R182 ;  /* 0x0000a0b601007387 */ /* 0x000fe20000100800 */
[----:B------:R-:W-:Y:S01]  /*4240*/  IMAD R252, R183, UR8, RZ ;  /* 0x00000008b7fc7c24 */ /* 0x000fe2000f8e02ff */
[----:B------:R-:W-:Y:S01]  /*4250*/  LEA.HI.X.SX32 R133, R154, R15, 0x2, P0 ;  /* 0x0000000f9a857211 */ /* 0x000fe200000f16ff */
[----:B------:R-:W-:Y:S01]  /*4260*/  IMAD R238, R187, UR8, RZ ;  /* 0x00000008bbee7c24 */ /* 0x000fe2000f8e02ff */
[----:B------:R1:W-:Y:S01]  /*4270*/  STL [R1+0x9c], R152 ;  /* 0x00009c9801007387 */ /* 0x0003e20000100800 */
[----:B------:R-:W-:Y:S01]  /*4280*/  LEA R136, P0, R140, R204, 0x2 ;  /* 0x000000cc8c887211 */ /* 0x000fe200078010ff */
[----:B------:R-:W-:-:S02]  /*4290*/  IMAD R237, R191, UR8, RZ ;  /* 0x00000008bfed7c24 */ /* 0x000fc4000f8e02ff */
[----:B------:R-:W-:Y:S01]  /*42a0*/  STL [R1+0x98], R150 ;  /* 0x0000989601007387 */ /* 0x000fe20000100800 */
[-C--:B------:R-:W-:Y:S01]  /*42b0*/  LEA.HI.X.SX32 R137, R140, R15.reuse, 0x2, P0 ;  /* 0x0000000f8c897211 */ /* 0x080fe200000f16ff */
[----:B------:R-:W-:Y:S02]  /*42c0*/  IMAD R236, R236, UR8, RZ ;  /* 0x00000008ecec7c24 */ /* 0x000fe4000f8e02ff */
[----:B------:R-:W-:Y:S01]  /*42d0*/  STL [R1+0x90], R155 ;  /* 0x0000909b01007387 */ /* 0x000fe20000100800 */
[----:B------:R-:W-:Y:S02]  /*42e0*/  IMAD R235, R235, UR8, RZ ;  /* 0x00000008ebeb7c24 */ /* 0x000fe4000f8e02ff */
[----:B-1----:R-:W-:Y:S01]  /*42f0*/  IMAD R152, R131, UR8, RZ ;  /* 0x0000000883987c24 */ /* 0x002fe2000f8e02ff */
[----:B------:R-:W-:Y:S01]  /*4300*/  LEA.HI.X.SX32 R131, R155, R15, 0x2, P4 ;  /* 0x0000000f9b837211 */ /* 0x000fe200020f16ff */
[----:B------:R-:W-:Y:S01]  /*4310*/  STL [R1+0x94], R184 ;  /* 0x000094b801007387 */ /* 0x000fe20000100800 */
[----:B------:R-:W-:Y:S01]  /*4320*/  LEA R134, P4, R151, R204, 0x2 ;  /* 0x000000cc97867211 */ /* 0x000fe200078810ff */
[----:B------:R-:W-:-:S02]  /*4330*/  IMAD R234, R234, UR8, RZ ;  /* 0x00000008eaea7c24 */ /* 0x000fc4000f8e02ff */
[----:B------:R1:W-:Y:S04]  /*4340*/  STL [R1+0x88], R154 ;  /* 0x0000889a01007387 */ /* 0x0003e80000100800 */
[----:B------:R-:W-:Y:S04]  /*4350*/  STL [R1+0x80], R151 ;  /* 0x0000809701007387 */ /* 0x000fe80000100800 */
[----:B------:R2:W-:Y:S01]  /*4360*/  STL [R1+0x78], R140 ;  /* 0x0000788c01007387 */ /* 0x0005e20000100800 */
[----:B-1----:R-:W-:Y:S01]  /*4370*/  IMAD R154, R135, UR8, RZ ;  /* 0x00000008879a7c24 */ /* 0x002fe2000f8e02ff */
[----:B------:R-:W-:-:S02]  /*4380*/  LEA.HI.X.SX32 R135, R151, R15, 0x2, P4 ;  /* 0x0000000f97877211 */ /* 0x000fc400020f16ff */
[----:B------:R1:W-:Y:S01]  /*4390*/  STL [R1+0x8c], R152 ;  /* 0x00008c9801007387 */ /* 0x0003e20000100800 */
[----:B------:R-:W-:-:S03]  /*43a0*/  LEA R138, P4, R147, R204, 0x2 ;  /* 0x000000cc938a7211 */ /* 0x000fc600078810ff */
[----:B------:R3:W-:Y:S01]  /*43b0*/  STL [R1+0x84], R154 ;  /* 0x0000849a01007387 */ /* 0x0007e20000100800 */
[-C--:B------:R-:W-:Y:S02]  /*43c0*/  LEA.HI.X.SX32 R139, R147, R15.reuse, 0x2, P4 ;  /* 0x0000000f938b7211 */ /* 0x080fe400020f16ff */
[-C--:B--2---:R-:W-:Y:S01]  /*43d0*/  LEA R140, P0, R146, R204.reuse, 0x2 ;  /* 0x000000cc928c7211 */ /* 0x084fe200078010ff */
[----:B------:R2:W-:Y:S01]  /*43e0*/  STL [R1+0x7c], R158 ;  /* 0x00007c9e01007387 */ /* 0x0005e20000100800 */
[-C--:B------:R-:W-:Y:S02]  /*43f0*/  LEA R144, P4, R148, R204.reuse, 0x2 ;  /* 0x000000cc94907211 */ /* 0x080fe400078810ff */
[-C--:B------:R-:W-:Y:S01]  /*4400*/  LEA.HI.X.SX32 R141, R146, R15.reuse, 0x2, P0 ;  /* 0x0000000f928d7211 */ /* 0x080fe200000f16ff */
[----:B------:R4:W-:Y:S01]  /*4410*/  STL [R1+0x74], R176 ;  /* 0x000074b001007387 */ /* 0x0009e20000100800 */
[-C--:B------:R-:W-:Y:S02]  /*4420*/  LEA R146, P0, R150, R204.reuse, 0x2 ;  /* 0x000000cc96927211 */ /* 0x080fe400078010ff */
[----:B------:R-:W-:Y:S01]  /*4430*/  LEA.HI.X.SX32 R145, R148, R15, 0x2, P4 ;  /* 0x0000000f94917211 */ /* 0x000fe200020f16ff */
[----:B------:R5:W-:Y:S01]  /*4440*/  STL [R1+0x70], R186 ;  /* 0x000070ba01007387 */ /* 0x000be20000100800 */
[----:B------:R-:W-:-:S02]  /*4450*/  LEA R148, P4, R152, R204, 0x2 ;  /* 0x000000cc98947211 */ /* 0x000fc400078810ff */
[-C--:B------:R-:W-:Y:S01]  /*4460*/  LEA.HI.X.SX32 R147, R150, R15.reuse, 0x2, P0 ;  /* 0x0000000f96937211 */ /* 0x080fe200000f16ff */
[----:B------:R5:W-:Y:S01]  /*4470*/  STL [R1+0x6c], R188 ;  /* 0x00006cbc01007387 */ /* 0x000be20000100800 */
[-C--:B------:R-:W-:Y:S02]  /*4480*/  LEA R150, P0, R154, R204.reuse, 0x2 ;  /* 0x000000cc9a967211 */ /* 0x080fe400078010ff */
[-C--:B------:R-:W-:Y:S01]  /*4490*/  LEA.HI.X.SX32 R149, R152, R15.reuse, 0x2, P4 ;  /* 0x0000000f98957211 */ /* 0x080fe200020f16ff */
[----:B------:R5:W-:Y:S01]  /*44a0*/  STL [R1+0x68], R190 ;  /* 0x000068be01007387 */ /* 0x000be20000100800 */
[-C--:B-1----:R-:W-:Y:S02]  /*44b0*/  LEA R152, P4, R158, R204.reuse, 0x2 ;  /* 0x000000cc9e987211 */ /* 0x082fe400078810ff */
[----:B------:R-:W-:Y:S01]  /*44c0*/  LEA.HI.X.SX32 R151, R154, R15, 0x2, P0 ;  /* 0x0000000f9a977211 */ /* 0x000fe200000f16ff */
[----:B------:R1:W-:Y:S01]  /*44d0*/  STL [R1+0x64], R192 ;  /* 0x000064c001007387 */ /* 0x0003e20000100800 */
[----:B---3--:R-:W-:-:S02]  /*44e0*/  LEA R154, P0, R176, R204, 0x2 ;  /* 0x000000ccb09a7211 */ /* 0x008fc400078010ff */
[-C--:B------:R-:W-:Y:S01]  /*44f0*/  LEA.HI.X.SX32 R153, R158, R15.reuse, 0x2, P4 ;  /* 0x0000000f9e997211 */ /* 0x080fe200020f16ff */
[----:B------:R-:W-:Y:S01]  /*4500*/  LDGSTS.E [R17+0x4000], desc[UR12][R120.64], !P6 ;  /* 0x0400000078117fae */ /* 0x000fe2000f12184c */
[-C--:B--2---:R-:W-:Y:S02]  /*4510*/  LEA R158, P4, R178, R204.reuse, 0x2 ;  /* 0x000000ccb29e7211 */ /* 0x084fe400078810ff */
[-C--:B------:R-:W-:Y:S01]  /*4520*/  LEA.HI.X.SX32 R155, R176, R15.reuse, 0x2, P0 ;  /* 0x0000000fb09b7211 */ /* 0x080fe200000f16ff */
[----:B------:R-:W-:Y:S01]  /*4530*/  LDGSTS.E [R17+0x4004], desc[UR12][R112.64], !P2 ;  /* 0x0400400070117fae */ /* 0x000fe2000d12184c */
[-C--:B----4-:R-:W-:Y:S02]  /*4540*/  LEA R176, P0, R180, R204.reuse, 0x2 ;  /* 0x000000ccb4b07211 */ /* 0x090fe400078010ff */
[----:B------:R-:W-:Y:S01]  /*4550*/  LEA.HI.X.SX32 R159, R178, R15, 0x2, P4 ;  /* 0x0000000fb29f7211 */ /* 0x000fe200020f16ff */
[----:B------:R-:W-:Y:S01]  /*4560*/  LDGSTS.E [R17+0x4008], desc[UR12][R114.64], !P3 ;  /* 0x0400800072117fae */ /* 0x000fe2000d92184c */
[----:B------:R-:W-:-:S02]  /*4570*/  LEA R178, P4, R182, R204, 0x2 ;  /* 0x000000ccb6b27211 */ /* 0x000fc400078810ff */
[-C--:B------:R-:W-:Y:S02]  /*4580*/  LEA.HI.X.SX32 R177, R180, R15.reuse, 0x2, P0 ;  /* 0x0000000fb4b17211 */ /* 0x080fe400000f16ff */
[-C--:B------:R-:W-:Y:S02]  /*4590*/  LEA R180, P0, R184, R204.reuse, 0x2 ;  /* 0x000000ccb8b47211 */ /* 0x080fe400078010ff */
[-C--:B------:R-:W-:Y:S02]  /*45a0*/  LEA.HI.X.SX32 R179, R182, R15.reuse, 0x2, P4 ;  /* 0x0000000fb6b37211 */ /* 0x080fe400020f16ff */
[-C--:B------:R-:W-:Y:S02]  /*45b0*/  LEA R182, P4, R186, R204.reuse, 0x2 ;  /* 0x000000ccbab67211 */ /* 0x080fe400078810ff */
[----:B------:R-:W-:Y:S02]  /*45c0*/  LEA.HI.X.SX32 R181, R184, R15, 0x2, P0 ;  /* 0x0000000fb8b57211 */ /* 0x000fe400000f16ff */
[----:B------:R-:W-:-:S02]  /*45d0*/  LEA R184, P0, R188, R204, 0x2 ;  /* 0x000000ccbcb87211 */ /* 0x000fc400078010ff */
[-C--:B------:R-:W-:Y:S02]  /*45e0*/  LEA.HI.X.SX32 R183, R186, R15.reuse, 0x2, P4 ;  /* 0x0000000fbab77211 */ /* 0x080fe400020f16ff */
[-C--:B-----5:R-:W-:Y:S02]  /*45f0*/  LEA R186, P4, R190, R204.reuse, 0x2 ;  /* 0x000000ccbeba7211 */ /* 0x0a0fe400078810ff */
[-C--:B------:R-:W-:Y:S02]  /*4600*/  LEA.HI.X.SX32 R185, R188, R15.reuse, 0x2, P0 ;  /* 0x0000000fbcb97211 */ /* 0x080fe400000f16ff */
[-C--:B------:R-:W-:Y:S02]  /*4610*/  LEA R188, P0, R192, R204.reuse, 0x2 ;  /* 0x000000ccc0bc7211 */ /* 0x080fe400078010ff */
[----:B------:R-:W-:Y:S02]  /*4620*/  LEA.HI.X.SX32 R187, R190, R15, 0x2, P4 ;  /* 0x0000000fbebb7211 */ /* 0x000fe400020f16ff */
[----:B------:R-:W-:-:S02]  /*4630*/  LEA R190, P4, R194, R204, 0x2 ;  /* 0x000000ccc2be7211 */ /* 0x000fc400078810ff */
[-C--:B------:R-:W-:Y:S02]  /*4640*/  LEA.HI.X.SX32 R189, R192, R15.reuse, 0x2, P0 ;  /* 0x0000000fc0bd7211 */ /* 0x080fe400000f16ff */
[-C--:B-1----:R-:W-:Y:S02]  /*4650*/  LEA R192, P0, R196, R204.reuse, 0x2 ;  /* 0x000000ccc4c07211 */ /* 0x082fe400078010ff */
[-C--:B------:R-:W-:Y:S02]  /*4660*/  LEA.HI.X.SX32 R191, R194, R15.reuse, 0x2, P4 ;  /* 0x0000000fc2bf7211 */ /* 0x080fe400020f16ff */
[-C--:B------:R-:W-:Y:S02]  /*4670*/  LEA R194, P4, R252, R204.reuse, 0x2 ;  /* 0x000000ccfcc27211 */ /* 0x080fe400078810ff */
[----:B------:R-:W-:Y:S02]  /*4680*/  LEA.HI.X.SX32 R193, R196, R15, 0x2, P0 ;  /* 0x0000000fc4c17211 */ /* 0x000fe400000f16ff */
[----:B------:R-:W-:-:S02]  /*4690*/  LEA R196, P0, R238, R204, 0x2 ;  /* 0x000000cceec47211 */ /* 0x000fc400078010ff */
[-C--:B------:R-:W-:Y:S02]  /*46a0*/  LEA.HI.X.SX32 R195, R252, R15.reuse, 0x2, P4 ;  /* 0x0000000ffcc37211 */ /* 0x080fe400020f16ff */
[-C--:B------:R-:W-:Y:S02]  /*46b0*/  LEA R198, P4, R237, R204.reuse, 0x2 ;  /* 0x000000ccedc67211 */ /* 0x080fe400078810ff */
[-C--:B------:R-:W-:Y:S02]  /*46c0*/  LEA.HI.X.SX32 R197, R238, R15.reuse, 0x2, P0 ;  /* 0x0000000feec57211 */ /* 0x080fe400000f16ff */
[----:B------:R-:W-:Y:S02]  /*46d0*/  ISETP.NE.U32.AND P0, PT, R199, RZ, PT ;  /* 0x000000ffc700720c */ /* 0x000fe40003f05070 */
[----:B------:R-:W-:Y:S02]  /*46e0*/  LEA.HI.X.SX32 R199, R237, R15, 0x2, P4 ;  /* 0x0000000fedc77211 */ /* 0x000fe400020f16ff */
[----:B------:R-:W-:-:S04]  /*46f0*/  LEA R200, P4, R236, R204, 0x2 ;  /* 0x000000ccecc87211 */ /* 0x000fc800078810ff */
[----:B------:R-:W-:Y:S02]  /*4700*/  LEA.HI.X.SX32 R201, R236, R15, 0x2, P4 ;  /* 0x0000000fecc97211 */ /* 0x000fe400020f16ff */
[----:B------:R-:W-:-:S04]  /*4710*/  LEA R202, P4, R235, R204, 0x2 ;  /* 0x000000ccebca7211 */ /* 0x000fc800078810ff */
[----:B------:R-:W-:Y:S02]  /*4720*/  LEA.HI.X.SX32 R203, R235, R15, 0x2, P4 ;  /* 0x0000000febcb7211 */ /* 0x000fe400020f16ff */
[----:B------:R-:W-:-:S04]  /*4730*/  LEA R204, P4, R234, R204, 0x2 ;  /* 0x000000cceacc7211 */ /* 0x000fc800078810ff */
[----:B------:R-:W-:Y:S01]  /*4740*/  LEA.HI.X.SX32 R205, R234, R15, 0x2, P4 ;  /* 0x0000000feacd7211 */ /* 0x000fe200020f16ff */
[----:B------:R-:W-:Y:S01]  /*4750*/  IMAD.SHL.U32 R15, R142, 0x40, RZ ;  /* 0x000000408e0f7824 */ /* 0x000fe200078e00ff */
[----:B------:R-:W-:-:S03]  /*4760*/  ISETP.GE.U32.AND P4, PT, R239, 0x7fffff81, PT ;  /* 0x7fffff81ef00780c */ /* 0x000fc60003f86070 */
[----:B------:R-:W-:-:S04]  /*4770*/  IMAD.WIDE R230, R15, 0x4, R220 ;  /* 0x000000040fe67825 */ /* 0x000fc800078e02dc */
[C---:B------:R-:W-:Y:S02]  /*4780*/  IMAD.IADD R220, R228.reuse, 0x1, R0 ;  /* 0x00000001e4dc7824 */ /* 0x040fe400078e0200 */
[----:B------:R-:W-:Y:S01]  /*4790*/  IMAD.IADD R221, R228, 0x1, R227 ;  /* 0x00000001e4dd7824 */ /* 0x000fe200078e02e3 */
[----:B------:R-:W-:Y:S01]  /*47a0*/  LOP3.LUT R227, R0, 0x40, RZ, 0x3c, !PT ;  /* 0x0000004000e37812 */ /* 0x000fe200078e3cff */
[----:B------:R-:W-:Y:S02]  /*47b0*/  IMAD.WIDE R206, R15, 0x4, R206 ;  /* 0x000000040fce7825 */ /* 0x000fe400078e02ce */
[----:B------:R-:W-:Y:S02]  /*47c0*/  LDGSTS.E [R17+0x400c], desc[UR12][R118.64], !P4 ;  /* 0x0400c00076117fae */ /* 0x000fe4000e12184c */
[C---:B------:R-:W-:Y:S02]  /*47d0*/  IMAD.IADD R227, R228.reuse, 0x1, R227 ;  /* 0x00000001e4e37824 */ /* 0x040fe400078e02e3 */
[----:B------:R-:W0:Y:S01]  /*47e0*/  LDGDEPBAR ;  /* 0x00000000000079af */ /* 0x000e220000000000 */
[----:B------:R-:W-:-:S02]  /*47f0*/  IMAD.IADD R228, R228, 0x1, R240 ;  /* 0x00000001e4e47824 */ /* 0x000fc400078e02f0 */
[C---:B------:R-:W-:Y:S01]  /*4800*/  IMAD.WIDE R208, R15.reuse, 0x4, R208 ;  /* 0x000000040fd07825 */ /* 0x040fe200078e02d0 */
[----:B------:R-:W-:Y:S03]  /*4810*/  LDGSTS.E [R220+0x18000], desc[UR12][R122.64], P0 ;  /* 0x180000007adc7fae */ /* 0x000fe6000812184c */
        /* <DEDUP_REMOVED lines=8> */
[----:B------:R-:W-:Y:S01]  /*48a0*/  IMAD.WIDE R218, R15, 0x4, R218 ;  /* 0x000000040fda7825 */ /* 0x000fe200078e02da */
[----:B------:R-:W-:Y:S04]  /*48b0*/  LDGSTS.E [R220+0x19400], desc[UR12][R132.64], P0 ;  /* 0x1940000084dc7fae */ /* 0x000fe8000812184c */
        /* <DEDUP_REMOVED lines=26> */
[----:B------:R-:W0:Y:S01]  /*4a60*/  LDGDEPBAR ;  /* 0x00000000000079af */ /* 0x000e220000000000 */
[----:B------:R-:W-:Y:S06]  /*4a70*/  BAR.SYNC.DEFER_BLOCKING 0x0 ;  /* 0x0000000000007b1d */ /* 0x000fec0000010000 */
[----:B------:R-:W-:Y:S01]  /*4a80*/  @!PT LDS RZ, [RZ] ;  /* 0x00000000fffff984 */ /* 0x000fe20000000800 */
[----:B------:R-:W-:Y:S01]  /*4a90*/  @!PT LDS RZ, [RZ] ;  /* 0x00000000fffff984 */ /* 0x000fe20000000800 */
[----:B------:R-:W-:Y:S01]  /*4aa0*/  @!PT LDS RZ, [RZ] ;  /* 0x00000000fffff984 */ /* 0x000fe20000000800 */
[----:B------:R1:W-:Y:S02]  /*4ab0*/  LDGSTS.E [R229+0x8000], desc[UR12][R230.64], !P5 ;  /* 0x08000000e6e57fae */ /* 0x0003e4000e92184c */
[----:B-1----:R-:W-:Y:S01]  /*4ac0*/  VIADD R230, R16, 0xffffffbe ;  /* 0xffffffbe10e67836 */ /* 0x002fe20000000000 */
[----:B------:R-:W1:Y:S04]  /*4ad0*/  S2R R231, SR_TID.X ;  /* 0x0000000000e77919 */ /* 0x000e680000002100 */
[----:B------:R-:W-:Y:S01]  /*4ae0*/  ISETP.GE.U32.AND P1, PT, R230, 0x7fffff7f, PT ;  /* 0x7fffff7fe600780c */ /* 0x000fe20003f26070 */
[----:B------:R-:W-:-:S05]  /*4af0*/  VIADD R230, R16, 0xffffffbd ;  /* 0xffffffbd10e67836 */ /* 0x000fca0000000000 */
[----:B------:R-:W-:Y:S02]  /*4b00*/  ISETP.GE.U32.AND P0, PT, R230, 0x7fffff7e, PT ;  /* 0x7fffff7ee600780c */ /* 0x000fe40003f06070 */
[----:B------:R-:W-:-:S05]  /*4b10*/  MOV R230, 0x400 ;  /* 0x0000040000e67802 */ /* 0x000fca0000000f00 */
[----:B------:R2:W-:Y:S06]  /*4b20*/  LDGSTS.E [R229+0x8004], desc[UR12][R206.64], !P1 ;  /* 0x08004000cee57fae */ /* 0x0005ec000c92184c */
[----:B------:R3:W-:Y:S01]  /*4b30*/  LDGSTS.E [R229+0x8008], desc[UR12][R208.64], !P0 ;  /* 0x08008000d0e57fae */ /* 0x0007e2000c12184c */
[----:B--2---:R-:W2:Y:S01]  /*4b40*/  LDC R207, c[0x0][0x230] ;  /* 0x00008c00ffcf7b82 */ /* 0x004ea20000000800 */
[C---:B------:R-:W-:Y:S02]  /*4b50*/  VIADD R206, R16.reuse, 0xffffffbc ;  /* 0xffffffbc10ce7836 */ /* 0x040fe40000000000 */
[----:B------:R-:W-:-:S02]  /*4b60*/  VIADD R16, R16, 0xffffff9f ;  /* 0xffffff9f10107836 */ /* 0x000fc40000000000 */
[----:B-1----:R-:W-:Y:S01]  /*4b70*/  IMAD.SHL.U32 R240, R231, 0x40, RZ ;  /* 0x00000040e7f07824 */ /* 0x002fe200078e00ff */
[----:B------:R-:W-:Y:S01]  /*4b80*/  ISETP.GE.U32.AND P1, PT, R206, 0x7fffff7d, PT ;  /* 0x7fffff7dce00780c */ /* 0x000fe20003f26070 */
[----:B---3--:R-:W1:Y:S01]  /*4b90*/  S2R R209, SR_CgaCtaId ;  /* 0x0000000000d17919 */ /* 0x008e620000008800 */
[----:B------:R-:W-:Y:S01]  /*4ba0*/  ISETP.GE.U32.AND P0, PT, R16, 0x7fffff60, PT ;  /* 0x7fffff601000780c */ /* 0x000fe20003f06070 */
[----:B------:R-:W3:Y:S01]  /*4bb0*/  LDC R206, c[0x0][0x230] ;  /* 0x00008c00ffce7b82 */ /* 0x000ee20000000800 */
[----:B------:R-:W-:-:S07]  /*4bc0*/  LOP3.LUT R240, R240, 0x400, RZ, 0xc0, !PT ;  /* 0x00000400f0f07812 */ /* 0x000fce00078ec0ff */
[----:B------:R-:W4:Y:S02]  /*4bd0*/  LDC R208, c[0x0][0x230] ;  /* 0x00008c00ffd07b82 */ /* 0x000f240000000800 */
[----:B------:R5:W-:Y:S04]  /*4be0*/  LDGSTS.E [R229+0x800c], desc[UR12][R210.64], !P1 ;  /* 0x0800c000d2e57fae */ /* 0x000be8000c92184c */
[----:B------:R4:W-:Y:S01]  /*4bf0*/  LDGSTS.E [R229+0xc000], desc[UR12][R212.64], !P0 ;  /* 0x0c000000d4e57fae */ /* 0x0009e2000c12184c */
[----:B--2---:R-:W-:Y:S02]  /*4c00*/  VIADD R16, R207, 0xffffff9e ;  /* 0xffffff9ecf107836 */ /* 0x004fe40000000000 */
[----:B------:R-:W2:Y:S03]  /*4c10*/  LDC R207, c[0x0][0x230] ;  /* 0x00008c00ffcf7b82 */ /* 0x000ea60000000800 */
[----:B------:R-:W-:Y:S01]  /*4c20*/  ISETP.GE.U32.AND P2, PT, R16, 0x7fffff5f, PT ;  /* 0x7fffff5f1000780c */ /* 0x000fe20003f46070 */
[----:B---3--:R-:W-:-:S04]  /*4c30*/  VIADD R206, R206, 0xffffff9d ;  /* 0xffffff9dcece7836 */ /* 0x008fc80000000000 */
[----:B-----5:R-:W3:Y:S01]  /*4c40*/  LDC R210, c[0x0][0x230] ;  /* 0x00008c00ffd27b82 */ /* 0x020ee20000000800 */
[----:B------:R-:W-:Y:S02]  /*4c50*/  ISETP.GE.U32.AND P1, PT, R206, 0x7fffff5e, PT ;  /* 0x7fffff5ece00780c */ /* 0x000fe40003f26070 */
[----:B-1----:R-:W-:Y:S01]  /*4c60*/  LEA R230, R209, R230, 0x18 ;  /* 0x000000e6d1e67211 */ /* 0x002fe200078ec0ff */
[----:B----4-:R-:W-:-:S04]  /*4c70*/  VIADD R16, R208, 0xffffff9c ;  /* 0xffffff9cd0107836 */ /* 0x010fc80000000000 */
[----:B------:R1:W-:Y:S01]  /*4c80*/  LDGSTS.E [R229+0xc004], desc[UR12][R214.64], !P2 ;  /* 0x0c004000d6e57fae */ /* 0x0003e2000d12184c */
[----:B------:R-:W4:Y:S01]  /*4c90*/  LDC R206, c[0x0][0x230] ;  /* 0x00008c00ffce7b82 */ /* 0x000f220000000800 */
[----:B------:R-:W-:Y:S01]  /*4ca0*/  ISETP.GE.U32.AND P0, PT, R16, 0x7fffff5d, PT ;  /* 0x7fffff5d1000780c */ /* 0x000fe20003f06070 */
[----:B------:R-:W-:-:S06]  /*4cb0*/  IMAD.SHL.U32 R16, R231, 0x10, RZ ;  /* 0x00000010e7107824 */ /* 0x000fcc00078e00ff */
[----:B------:R-:W5:Y:S01]  /*4cc0*/  LDC R208, c[0x0][0x230] ;  /* 0x00008c00ffd07b82 */ /* 0x000f620000000800 */
[----:B------:R-:W-:Y:S01]  /*4cd0*/  LOP3.LUT R16, R16, 0xf0, RZ, 0xc0, !PT ;  /* 0x000000f010107812 */ /* 0x000fe200078ec0ff */
[----:B------:R-:W-:Y:S03]  /*4ce0*/  LDGSTS.E [R229+0xc008], desc[UR12][R216.64], !P1 ;  /* 0x0c008000d8e57fae */ /* 0x000fe6000c92184c */
[----:B------:R-:W-:Y:S01]  /*4cf0*/  IADD3 R240, R240, R230, R16 ;  /* 0x000000e6f0f07210 */ /* 0x000fe20007ffe010 */
[----:B------:R-:W5:Y:S01]  /*4d00*/  LDL R215, [R1+0xd0] ;  /* 0x0000d00001d77983 */ /* 0x000f620000100800 */
[----:B------:R-:W-:Y:S01]  /*4d10*/  IMAD.SHL.U32 R16, R231, 0x8, RZ ;  /* 0x00000008e7107824 */ /* 0x000fe200078e00ff */
[----:B------:R-:W1:Y:S02]  /*4d20*/  LDC R211, c[0x0][0x230] ;  /* 0x00008c00ffd37b82 */ /* 0x000e640000000800 */
[----:B------:R-:W-:Y:S02]  /*4d30*/  LDGSTS.E [R229+0xc00c], desc[UR12][R218.64], !P0 ;  /* 0x0c00c000dae57fae */ /* 0x000fe4000c12184c */
[----:B------:R-:W-:-:S04]  /*4d40*/  LOP3.LUT R16, R16, 0x300, RZ, 0xc0, !PT ;  /* 0x0000030010107812 */ /* 0x000fc800078ec0ff */
[----:B------:R-:W1:Y:S01]  /*4d50*/  LDC R212, c[0x0][0x230] ;  /* 0x00008c00ffd47b82 */ /* 0x000e620000000800 */
[----:B----4-:R-:W-:Y:S02]  /*4d60*/  VIADD R206, R206, 0xffffff97 ;  /* 0xffffff97cece7836 */ /* 0x010fe40000000000 */
[----:B------:R-:W-:Y:S02]  /*4d70*/  IMAD.IADD R240, R16, 0x1, R240 ;  /* 0x0000000110f07824 */ /* 0x000fe400078e02f0 */
[----:B------:R-:W-:Y:S01]  /*4d80*/  IMAD.SHL.U32 R16, R209, 0x40, RZ ;  /* 0x00000040d1107824 */ /* 0x000fe200078e00ff */
[----:B------:R-:W-:Y:S02]  /*4d90*/  ISETP.GE.U32.AND P1, PT, R206, 0x7fffff58, PT ;  /* 0x7fffff58ce00780c */ /* 0x000fe40003f26070 */
[----:B------:R-:W4:Y:S01]  /*4da0*/  LDC R209, c[0x0][0x230] ;  /* 0x00008c00ffd17b82 */ /* 0x000f220000000800 */
[----:B---3--:R-:W-:-:S05]  /*4db0*/  VIADD R206, R210, 0xffffffb4 ;  /* 0xffffffb4d2ce7836 */ /* 0x008fca0000000000 */
[----:B------:R-:W-:Y:S01]  /*4dc0*/  ISETP.GE.U32.AND P2, PT, R206, 0x7fffff75, PT ;  /* 0x7fffff75ce00780c */ /* 0x000fe20003f46070 */
[----:B--2---:R-:W-:Y:S01]  /*4dd0*/  VIADD R206, R207, 0xffffffba ;  /* 0xffffffbacfce7836 */ /* 0x004fe20000000000 */
[----:B------:R-:W2:Y:S04]  /*4de0*/  LDC R210, c[0x0][0x230] ;  /* 0x00008c00ffd27b82 */ /* 0x000ea80000000800 */
[----:B------:R-:W-:Y:S01]  /*4df0*/  ISETP.GE.U32.AND P5, PT, R206, 0x7fffff7b, PT ;  /* 0x7fffff7bce00780c */ /* 0x000fe20003fa6070 */
[----:B-----5:R-:W-:-:S03]  /*4e00*/  VIADD R206, R208, 0xffffffb5 ;  /* 0xffffffb5d0ce7836 */ /* 0x020fc60000000000 */
[----:B------:R-:W3:Y:S01]  /*4e10*/  LDC R213, c[0x0][0x230] ;  /* 0x00008c00ffd57b82 */ /* 0x000ee20000000800 */
[----:B-1----:R-:W-:Y:S02]  /*4e20*/  VIADD R208, R211, 0xffffffb9 ;  /* 0xffffffb9d3d07836 */ /* 0x002fe40000000000 */
[----:B------:R-:W-:-:S05]  /*4e30*/  VIADD R207, R212, 0xffffffbb ;  /* 0xffffffbbd4cf7836 */ /* 0x000fca0000000000 */
[----:B------:R-:W1:Y:S01]  /*4e40*/  LDC R214, c[0x0][0x230] ;  /* 0x00008c00ffd67b82 */ /* 0x000e620000000800 */
[----:B------:R-:W-:Y:S02]  /*4e50*/  ISETP.GE.U32.AND P0, PT, R208, 0x7fffff7a, PT ;  /* 0x7fffff7ad000780c */ /* 0x000fe40003f06070 */
[----:B------:R-:W-:Y:S01]  /*4e60*/  ISETP.GE.U32.AND P4, PT, R207, 0x7fffff7c, PT ;  /* 0x7fffff7ccf00780c */ /* 0x000fe20003f86070 */
[----:B----4-:R-:W-:-:S04]  /*4e70*/  VIADD R207, R209, 0xffffffb8 ;  /* 0xffffffb8d1cf7836 */ /* 0x010fc80000000000 */
[----:B------:R-:W4:Y:S08]  /*4e80*/  LDC R212, c[0x0][0x230] ;  /* 0x00008c00ffd47b82 */ /* 0x000f300000000800 */
[----:B------:R-:W5:Y:S01]  /*4e90*/  LDC R208, c[0x0][0x230] ;  /* 0x00008c00ffd07b82 */ /* 0x000f620000000800 */
[----:B------:R-:W-:Y:S01]  /*4ea0*/  ISETP.GE.U32.AND P6, PT, R207, 0x7fffff79, PT ;  /* 0x7fffff79cf00780c */ /* 0x000fe20003fc6070 */
[----:B------:R-:W-:-:S06]  /*4eb0*/  IMAD.WIDE R62, R15, 0x4, R62 ;  /* 0x000000040f3e7825 */ /* 0x000fcc00078e023e */
[----:B------:R-:W5:Y:S01]  /*4ec0*/  LDC R209, c[0x0][0x230] ;  /* 0x00008c00ffd17b82 */ /* 0x000f620000000800 */
[----:B--2---:R-:W-:Y:S02]  /*4ed0*/  VIADD R207, R210, 0xffffff9b ;  /* 0xffffff9bd2cf7836 */ /* 0x004fe40000000000 */
[----:B------:R-:W-:Y:S01]  /*4ee0*/  IMAD.WIDE R32, R15, 0x4, R32 ;  /* 0x000000040f207825 */ /* 0x000fe200078e0220 */
[----:B------:R-:W-:Y:S01]  /*4ef0*/  ISETP.GE.U32.AND P3, PT, R206, 0x7fffff76, PT ;  /* 0x7fffff76ce00780c */ /* 0x000fe20003f66070 */
[----:B------:R2:W-:Y:S01]  /*4f00*/  LDGSTS.E [R226+0x8000], desc[UR12][R62.64], !P4 ;  /* 0x080000003ee27fae */ /* 0x0005e2000e12184c */
[----:B------:R-:W-:Y:S01]  /*4f10*/  ISETP.GE.U32.AND P4, PT, R207, 0x7fffff5c, PT ;  /* 0x7fffff5ccf00780c */ /* 0x000fe20003f86070 */
[----:B---3--:R-:W-:Y:S02]  /*4f20*/  VIADD R206, R213, 0xffffff9a ;  /* 0xffffff9ad5ce7836 */ /* 0x008fe40000000000 */
[C---:B------:R-:W-:Y:S01]  /*4f30*/  IMAD.WIDE R30, R15.reuse, 0x4, R30 ;  /* 0x000000040f1e7825 */ /* 0x040fe200078e021e */
[----:B------:R1:W-:Y:S03]  /*4f40*/  LDGSTS.E [R226+0x8004], desc[UR12][R32.64], !P5 ;  /* 0x0800400020e27fae */ /* 0x0003e6000e92184c */
[----:B------:R-:W-:Y:S01]  /*4f50*/  IMAD.WIDE R50, R15, 0x4, R50 ;  /* 0x000000040f327825 */ /* 0x000fe200078e0232 */
[----:B--2---:R-:W2:Y:S01]  /*4f60*/  LDC R62, c[0x0][0x230] ;  /* 0x00008c00ff3e7b82 */ /* 0x004ea20000000800 */
[----:B------:R-:W-:Y:S01]  /*4f70*/  ISETP.GE.U32.AND P5, PT, R206, 0x7fffff5b, PT ;  /* 0x7fffff5bce00780c */ /* 0x000fe20003fa6070 */
[----:B------:R5:W-:Y:S01]  /*4f80*/  LDGSTS.E [R226+0x8008], desc[UR12][R30.64], !P0 ;  /* 0x080080001ee27fae */ /* 0x000be2000c12184c */
[----:B-1----:R-:W-:-:S03]  /*4f90*/  VIADD R32, R214, 0xffffff98 ;  /* 0xffffff98d6207836 */ /* 0x002fc60000000000 */
[----:B------:R1:W-:Y:S01]  /*4fa0*/  LDGSTS.E [R226+0x800c], desc[UR12][R50.64], !P6 ;  /* 0x0800c00032e27fae */ /* 0x0003e2000f12184c */
[----:B----4-:R-:W-:Y:S01]  /*4fb0*/  VIADD R33, R212, 0xffffff99 ;  /* 0xffffff99d4217836 */ /* 0x010fe20000000000 */
[----:B------:R-:W3:Y:S01]  /*4fc0*/  LDC R63, c[0x0][0x230] ;  /* 0x00008c00ff3f7b82 */ /* 0x000ee20000000800 */
[----:B------:R-:W-:Y:S01]  /*4fd0*/  IMAD.WIDE R64, R15, 0x4, R64 ;  /* 0x000000040f407825 */ /* 0x000fe200078e0240 */
[----:B------:R-:W-:-:S03]  /*4fe0*/  ISETP.GE.U32.AND P6, PT, R32, 0x7fffff59, PT ;  /* 0x7fffff592000780c */ /* 0x000fc60003fc6070 */
[----:B-----5:R-:W-:Y:S01]  /*4ff0*/  VIADD R31, R208, 0xffffffb6 ;  /* 0xffffffb6d01f7836 */ /* 0x020fe20000000000 */
[----:B------:R-:W-:Y:S02]  /*5000*/  ISETP.GE.U32.AND P0, PT, R33, 0x7fffff5a, PT ;  /* 0x7fffff5a2100780c */ /* 0x000fe40003f06070 */
[----:B------:R-:W4:Y:S01]  /*5010*/  LDC R32, c[0x0][0x230] ;  /* 0x00008c00ff207b82 */ /* 0x000f220000000800 */
[----:B------:R-:W-:Y:S01]  /*5020*/  IMAD.WIDE R66, R15, 0x4, R66 ;  /* 0x000000040f427825 */ /* 0x000fe200078e0242 */
[----:B------:R-:W-:Y:S01]  /*5030*/  LDGSTS.E [R226+0xc000], desc[UR12][R64.64], !P4 ;  /* 0x0c00000040e27fae */ /* 0x000fe2000e12184c */
[----:B------:R-:W-:Y:S02]  /*5040*/  ISETP.GE.U32.AND P4, PT, R31, 0x7fffff77, PT ;  /* 0x7fffff771f00780c */ /* 0x000fe40003f86070 */
[----:B------:R-:W-:Y:S01]  /*5050*/  VIADD R30, R209, 0xffffffb7 ;  /* 0xffffffb7d11e7836 */ /* 0x000fe20000000000 */
[----:B------:R-:W-:Y:S02]  /*5060*/  LDGSTS.E [R226+0xc004], desc[UR12][R66.64], !P5 ;  /* 0x0c00400042e27fae */ /* 0x000fe4000e92184c */
[----:B------:R-:W5:Y:S02]  /*5070*/  LDC R31, c[0x0][0x230] ;  /* 0x00008c00ff1f7b82 */ /* 0x000f640000000800 */
[----:B------:R-:W-:Y:S01]  /*5080*/  ISETP.GE.U32.AND P5, PT, R30, 0x7fffff78, PT ;  /* 0x7fffff781e00780c */ /* 0x000fe20003fa6070 */
[----:B------:R-:W-:-:S05]  /*5090*/  IMAD.WIDE R68, R15, 0x4, R68 ;  /* 0x000000040f447825 */ /* 0x000fca00078e0244 */
[----:B------:R-:W5:Y:S01]  /*50a0*/  LDC R33, c[0x0][0x230] ;  /* 0x00008c00ff217b82 */ /* 0x000f620000000800 */
[C---:B------:R-:W-:Y:S01]  /*50b0*/  IMAD.WIDE R70, R15.reuse, 0x4, R70 ;  /* 0x000000040f467825 */ /* 0x040fe200078e0246 */
[----:B------:R-:W-:Y:S03]  /*50c0*/  LDGSTS.E [R226+0xc008], desc[UR12][R68.64], !P0 ;  /* 0x0c00800044e27fae */ /* 0x000fe6000c12184c */
[----:B--2---:R-:W-:Y:S01]  /*50d0*/  VIADD R30, R62, 0xffffff96 ;  /* 0xffffff963e1e7836 */ /* 0x004fe20000000000 */
[----:B------:R-:W-:Y:S02]  /*50e0*/  LDGSTS.E [R226+0xc00c], desc[UR12][R70.64], !P6 ;  /* 0x0c00c00046e27fae */ /* 0x000fe4000f12184c */
[----:B-1----:R-:W1:Y:S01]  /*50f0*/  LDC R50, c[0x0][0x230] ;  /* 0x00008c00ff327b82 */ /* 0x002e620000000800 */
[----:B------:R-:W-:Y:S01]  /*5100*/  IMAD.WIDE R18, R15, 0x4, R18 ;  /* 0x000000040f127825 */ /* 0x000fe200078e0212 */
[----:B------:R-:W-:-:S03]  /*5110*/  ISETP.GE.U32.AND P6, PT, R30, 0x7fffff57, PT ;  /* 0x7fffff571e00780c */ /* 0x000fc60003fc6070 */
[C---:B------:R-:W-:Y:S01]  /*5120*/  IMAD.WIDE R42, R15.reuse, 0x4, R42 ;  /* 0x000000040f2a7825 */ /* 0x040fe200078e022a */
[----:B------:R-:W-:Y:S02]  /*5130*/  LDGSTS.E [R225+0x8000], desc[UR12][R18.64], !P5 ;  /* 0x0800000012e17fae */ /* 0x000fe4000e92184c */
[----:B------:R-:W2:Y:S01]  /*5140*/  LDC R51, c[0x0][0x230] ;  /* 0x00008c00ff337b82 */ /* 0x000ea20000000800 */
[C---:B------:R-:W-:Y:S01]  /*5150*/  IMAD.WIDE R48, R15.reuse, 0x4, R48 ;  /* 0x000000040f307825 */ /* 0x040fe200078e0230 */
[----:B------:R3:W-:Y:S03]  /*5160*/  LDGSTS.E [R225+0x8004], desc[UR12][R42.64], !P4 ;  /* 0x080040002ae17fae */ /* 0x0007e6000e12184c */
[C---:B------:R-:W-:Y:S01]  /*5170*/  IMAD.WIDE R58, R15.reuse, 0x4, R58 ;  /* 0x000000040f3a7825 */ /* 0x040fe200078e023a */
[----:B------:R5:W-:Y:S03]  /*5180*/  LDGSTS.E [R225+0x8008], desc[UR12][R48.64], !P3 ;  /* 0x0800800030e17fae */ /* 0x000be6000d92184c */
[C---:B------:R-:W-:Y:S01]  /*5190*/  IMAD.WIDE R72, R15.reuse, 0x4, R72 ;  /* 0x000000040f487825 */ /* 0x040fe200078e0248 */
[----:B------:R-:W-:Y:S03]  /*51a0*/  LDGSTS.E [R225+0x800c], desc[UR12][R58.64], !P2 ;  /* 0x0800c0003ae17fae */ /* 0x000fe6000d12184c */
[----:B------:R-:W-:Y:S01]  /*51b0*/  IMAD.WIDE R74, R15, 0x4, R74 ;  /* 0x000000040f4a7825 */ /* 0x000fe200078e024a */
[----:B---3--:R-:W3:Y:S01]  /*51c0*/  LDC R42, c[0x0][0x230] ;  /* 0x00008c00ff2a7b82 */ /* 0x008ee20000000800 */
[----:B------:R-:W-:Y:S02]  /*51d0*/  LDGSTS.E [R225+0xc000], desc[UR12][R72.64], !P1 ;  /* 0x0c00000048e17fae */ /* 0x000fe4000c92184c */
[----:B----4-:R-:W-:-:S02]  /*51e0*/  VIADD R19, R32, 0xffffff95 ;  /* 0xffffff9520137836 */ /* 0x010fc40000000000 */
[----:B------:R-:W-:Y:S01]  /*51f0*/  VIADD R18, R63, 0xffffff94 ;  /* 0xffffff943f127836 */ /* 0x000fe20000000000 */
[----:B------:R-:W-:Y:S02]  /*5200*/  LDGSTS.E [R225+0xc004], desc[UR12][R74.64], !P6 ;  /* 0x0c0040004ae17fae */ /* 0x000fe4000f12184c */
[----:B------:R-:W4:Y:S01]  /*5210*/  LDC R32, c[0x0][0x230] ;  /* 0x00008c00ff207b82 */ /* 0x000f220000000800 */
[----:B-----5:R-:W-:Y:S02]  /*5220*/  VIADD R31, R31, 0xffffffb3 ;  /* 0xffffffb31f1f7836 */ /* 0x020fe40000000000 */
[----:B------:R-:W-:Y:S01]  /*5230*/  VIADD R30, R33, 0xffffffb2 ;  /* 0xffffffb2211e7836 */ /* 0x000fe20000000000 */
[----:B------:R-:W-:-:S04]  /*5240*/  ISETP.GE.U32.AND P6, PT, R19, 0x7fffff56, PT ;  /* 0x7fffff561300780c */ /* 0x000fc80003fc6070 */
[----:B------:R-:W5:Y:S01]  /*5250*/  LDC R48, c[0x0][0x230] ;  /* 0x00008c00ff307b82 */ /* 0x000f620000000800 */
[----:B------:R-:W-:Y:S02]  /*5260*/  ISETP.GE.U32.AND P5, PT, R18, 0x7fffff55, PT ;  /* 0x7fffff551200780c */ /* 0x000fe40003fa6070 */
[----:B------:R-:W-:Y:S02]  /*5270*/  ISETP.GE.U32.AND P4, PT, R31, 0x7fffff74, PT ;  /* 0x7fffff741f00780c */ /* 0x000fe40003f86070 */
[----:B------:R-:W-:Y:S01]  /*5280*/  ISETP.GE.U32.AND P3, PT, R30, 0x7fffff73, PT ;  /* 0x7fffff731e00780c */ /* 0x000fe20003f66070 */
[----:B-1----:R-:W-:Y:S02]  /*5290*/  VIADD R19, R50, 0xffffffb1 ;  /* 0xffffffb132137836 */ /* 0x002fe40000000000 */
[----:B------:R-:W1:Y:S01]  /*52a0*/  LDC R49, c[0x0][0x230] ;  /* 0x00008c00ff317b82 */ /* 0x000e620000000800 */
[----:B--2---:R-:W-:Y:S02]  /*52b0*/  VIADD R18, R51, 0xffffffb0 ;  /* 0xffffffb033127836 */ /* 0x004fe40000000000 */
[----:B------:R-:W-:Y:S01]  /*52c0*/  IMAD.WIDE R76, R15, 0x4, R76 ;  /* 0x000000040f4c7825 */ /* 0x000fe200078e024c */
[----:B------:R-:W-:-:S04]  /*52d0*/  ISETP.GE.U32.AND P2, PT, R19, 0x7fffff72, PT ;  /* 0x7fffff721300780c */ /* 0x000fc80003f46070 */
[----:B------:R-:W2:Y:S01]  /*52e0*/  LDC R43, c[0x0][0x230] ;  /* 0x00008c00ff2b7b82 */ /* 0x000ea20000000800 */
[C---:B------:R-:W-:Y:S01]  /*52f0*/  IMAD.WIDE R78, R15.reuse, 0x4, R78 ;  /* 0x000000040f4e7825 */ /* 0x040fe200078e024e */
[----:B------:R-:W-:Y:S01]  /*5300*/  ISETP.GE.U32.AND P1, PT, R18, 0x7fffff71, PT ;  /* 0x7fffff711200780c */ /* 0x000fe20003f26070 */
[----:B------:R-:W-:Y:S02]  /*5310*/  LDGSTS.E [R225+0xc008], desc[UR12][R76.64], !P6 ;  /* 0x0c0080004ce17fae */ /* 0x000fe4000f12184c */
[C---:B------:R-:W-:Y:S02]  /*5320*/  IMAD.WIDE R38, R15.reuse, 0x4, R38 ;  /* 0x000000040f267825 */ /* 0x040fe400078e0226 */
[----:B------:R-:W-:Y:S01]  /*5330*/  LDGSTS.E [R225+0xc00c], desc[UR12][R78.64], !P5 ;  /* 0x0c00c0004ee17fae */ /* 0x000fe2000e92184c */
[----:B------:R-:W2:Y:S01]  /*5340*/  LDC R31, c[0x0][0x230] ;  /* 0x00008c00ff1f7b82 */ /* 0x000ea20000000800 */
[----:B------:R-:W-:Y:S02]  /*5350*/  IMAD.WIDE R34, R15, 0x4, R34 ;  /* 0x000000040f227825 */ /* 0x000fe400078e0222 */
[----:B------:R-:W-:Y:S02]  /*5360*/  LDGSTS.E [R224+0x8000], desc[UR12][R38.64], !P4 ;  /* 0x0800000026e07fae */ /* 0x000fe4000e12184c */
[----:B----4-:R-:W-:-:S02]  /*5370*/  VIADD R30, R32, 0xffffff93 ;  /* 0xffffff93201e7836 */ /* 0x010fc40000000000 */
[----:B------:R4:W-:Y:S01]  /*5380*/  LDGSTS.E [R224+0x8004], desc[UR12][R34.64], !P3 ;  /* 0x0800400022e07fae */ /* 0x0009e2000d92184c */
[----:B------:R-:W2:Y:S01]  /*5390*/  LDC R33, c[0x0][0x230] ;  /* 0x00008c00ff217b82 */ /* 0x000ea20000000800 */
[----:B------:R-:W-:Y:S01]  /*53a0*/  IMAD.WIDE R44, R15, 0x4, R44 ;  /* 0x000000040f2c7825 */ /* 0x000fe200078e022c */
[----:B------:R-:W-:-:S03]  /*53b0*/  ISETP.GE.U32.AND P5, PT, R30, 0x7fffff54, PT ;  /* 0x7fffff541e00780c */ /* 0x000fc60003fa6070 */
[----:B------:R-:W-:Y:S01]  /*53c0*/  IMAD.WIDE R116, R15, 0x4, R116 ;  /* 0x000000040f747825 */ /* 0x000fe200078e0274 */
[----:B------:R-:W-:Y:S02]  /*53d0*/  LDGSTS.E [R224+0x8008], desc[UR12][R44.64], !P2 ;  /* 0x080080002ce07fae */ /* 0x000fe4000d12184c */
[----:B------:R-:W2:Y:S01]  /*53e0*/  LDC R30, c[0x0][0x230] ;  /* 0x00008c00ff1e7b82 */ /* 0x000ea20000000800 */
[----:B---3--:R-:W-:Y:S01]  /*53f0*/  VIADD R19, R42, 0xffffff92 ;  /* 0xffffff922a137836 */ /* 0x008fe20000000000 */
[----:B------:R-:W-:Y:S01]  /*5400*/  LDGSTS.E [R224+0x800c], desc[UR12][R116.64], !P1 ;  /* 0x0800c00074e07fae */ /* 0x000fe2000c92184c */
[----:B-----5:R-:W-:-:S05]  /*5410*/  VIADD R18, R48, 0xffffff91 ;  /* 0xffffff9130127836 */ /* 0x020fca0000000000 */
[----:B----4-:R-:W3:Y:S01]  /*5420*/  LDC R35, c[0x0][0x230] ;  /* 0x00008c00ff237b82 */ /* 0x010ee20000000800 */
[----:B------:R-:W-:Y:S02]  /*5430*/  ISETP.GE.U32.AND P2, PT, R19, 0x7fffff53, PT ;  /* 0x7fffff531300780c */ /* 0x000fe40003f46070 */
[----:B------:R-:W-:-:S05]  /*5440*/  ISETP.GE.U32.AND P1, PT, R18, 0x7fffff52, PT ;  /* 0x7fffff521200780c */ /* 0x000fca0003f26070 */
[----:B------:R-:W4:Y:S01]  /*5450*/  LDC R32, c[0x0][0x230] ;  /* 0x00008c00ff207b82 */ /* 0x000f220000000800 */
[----:B-1----:R-:W-:-:S07]  /*5460*/  VIADD R18, R49, 0xffffffaf ;  /* 0xffffffaf31127836 */ /* 0x002fce0000000000 */
[----:B------:R-:W1:Y:S01]  /*5470*/  LDC R34, c[0x0][0x230] ;  /* 0x00008c00ff227b82 */ /* 0x000e620000000800 */
[----:B--2---:R-:W-:Y:S02]  /*5480*/  VIADD R19, R43, 0xffffff90 ;  /* 0xffffff902b137836 */ /* 0x004fe40000000000 */
[----:B------:R-:W-:Y:S01]  /*5490*/  IMAD.WIDE R80, R15, 0x4, R80 ;  /* 0x000000040f507825 */ /* 0x000fe200078e0250 */
[----:B------:R-:W-:-:S03]  /*54a0*/  ISETP.GE.U32.AND P4, PT, R18, 0x7fffff70, PT ;  /* 0x7fffff701200780c */ /* 0x000fc60003f86070 */
[----:B------:R-:W-:Y:S01]  /*54b0*/  IMAD.WIDE R82, R15, 0x4, R82 ;  /* 0x000000040f527825 */ /* 0x000fe200078e0252 */
[----:B------:R-:W-:Y:S01]  /*54c0*/  ISETP.GE.U32.AND P3, PT, R19, 0x7fffff51, PT ;  /* 0x7fffff511300780c */ /* 0x000fe20003f66070 */
[----:B------:R-:W-:Y:S01]  /*54d0*/  LDGSTS.E [R224+0xc000], desc[UR12][R80.64], !P5 ;  /* 0x0c00000050e07fae */ /* 0x000fe2000e92184c */
[----:B------:R-:W2:Y:S01]  /*54e0*/  LDC R38, c[0x0][0x230] ;  /* 0x00008c00ff267b82 */ /* 0x000ea20000000800 */
[----:B------:R-:W-:Y:S02]  /*54f0*/  IMAD.WIDE R84, R15, 0x4, R84 ;  /* 0x000000040f547825 */ /* 0x000fe400078e0254 */
[----:B------:R-:W-:Y:S02]  /*5500*/  LDGSTS.E [R224+0xc004], desc[UR12][R82.64], !P2 ;  /* 0x0c00400052e07fae */ /* 0x000fe4000d12184c */
[----:B------:R-:W-:Y:S02]  /*5510*/  VIADD R18, R31, 0xffffffae ;  /* 0xffffffae1f127836 */ /* 0x000fe40000000000 */
[----:B------:R-:W-:Y:S01]  /*5520*/  LDGSTS.E [R224+0xc008], desc[UR12][R84.64], !P1 ;  /* 0x0c00800054e07fae */ /* 0x000fe2000c92184c */
[----:B------:R-:W-:Y:S01]  /*5530*/  VIADD R19, R33, 0xffffffad ;  /* 0xffffffad21137836 */ /* 0x000fe20000000000 */
[----:B------:R-:W5:Y:S01]  /*5540*/  LDC R31, c[0x0][0x230] ;  /* 0x00008c00ff1f7b82 */ /* 0x000f620000000800 */
[----:B------:R-:W-:Y:S01]  /*5550*/  ISETP.GE.U32.AND P1, PT, R18, 0x7fffff6f, PT ;  /* 0x7fffff6f1200780c */ /* 0x000fe20003f26070 */
[----:B---3--:R-:W-:-:S02]  /*5560*/  VIADD R18, R35, 0xffffffac ;  /* 0xffffffac23127836 */ /* 0x008fc40000000000 */
[----:B------:R-:W-:Y:S01]  /*5570*/  IMAD.WIDE R86, R15, 0x4, R86 ;  /* 0x000000040f567825 */ /* 0x000fe200078e0256 */
[----:B------:R-:W-:Y:S02]  /*5580*/  ISETP.GE.U32.AND P2, PT, R19, 0x7fffff6e, PT ;  /* 0x7fffff6e1300780c */ /* 0x000fe40003f46070 */
[----:B------:R-:W-:Y:S01]  /*5590*/  ISETP.GE.U32.AND P6, PT, R18, 0x7fffff6d, PT ;  /* 0x7fffff6d1200780c */ /* 0x000fe20003fc6070 */
[----:B------:R-:W-:Y:S01]  /*55a0*/  IMAD.WIDE R40, R15, 0x4, R40 ;  /* 0x000000040f287825 */ /* 0x000fe200078e0228 */
[----:B------:R-:W-:Y:S01]  /*55b0*/  LDGSTS.E [R224+0xc00c], desc[UR12][R86.64], !P3 ;  /* 0x0c00c00056e07fae */ /* 0x000fe2000d92184c */
[----:B------:R-:W3:Y:S02]  /*55c0*/  LDC R35, c[0x0][0x230] ;  /* 0x00008c00ff237b82 */ /* 0x000ee40000000800 */
[----:B------:R-:W-:Y:S01]  /*55d0*/  VIADD R30, R30, 0xffffff8f ;  /* 0xffffff8f1e1e7836 */ /* 0x000fe20000000000 */
[----:B------:R2:W-:Y:S01]  /*55e0*/  LDGSTS.E [R222+0x8000], desc[UR12][R40.64], !P4 ;  /* 0x0800000028de7fae */ /* 0x0005e2000e12184c */
[----:B----4-:R-:W-:-:S02]  /*55f0*/  VIADD R19, R32, 0xffffff8e ;  /* 0xffffff8e20137836 */ /* 0x010fc40000000000 */
[----:B-1----:R-:W-:Y:S01]  /*5600*/  VIADD R18, R34, 0xffffff8d ;  /* 0xffffff8d22127836 */ /* 0x002fe20000000000 */
[----:B------:R-:W-:Y:S01]  /*5610*/  ISETP.GE.U32.AND P5, PT, R30, 0x7fffff50, PT ;  /* 0x7fffff501e00780c */ /* 0x000fe20003fa6070 */
[----:B------:R-:W-:Y:S01]  /*5620*/  IMAD.WIDE R36, R15, 0x4, R36 ;  /* 0x000000040f247825 */ /* 0x000fe200078e0224 */
[----:B------:R-:W-:Y:S01]  /*5630*/  ISETP.GE.U32.AND P4, PT, R19, 0x7fffff4f, PT ;  /* 0x7fffff4f1300780c */ /* 0x000fe20003f86070 */
[----:B------:R-:W1:Y:S01]  /*5640*/  LDC R33, c[0x0][0x230] ;  /* 0x00008c00ff217b82 */ /* 0x000e620000000800 */
[----:B------:R-:W-:Y:S01]  /*5650*/  ISETP.GE.U32.AND P3, PT, R18, 0x7fffff4e, PT ;  /* 0x7fffff4e1200780c */ /* 0x000fe20003f66070 */
[C---:B------:R-:W-:Y:S01]  /*5660*/  IMAD.WIDE R60, R15.reuse, 0x4, R60 ;  /* 0x000000040f3c7825 */ /* 0x040fe200078e023c */
[----:B------:R4:W-:Y:S03]  /*5670*/  LDGSTS.E [R222+0x8004], desc[UR12][R36.64], !P1 ;  /* 0x0800400024de7fae */ /* 0x0009e6000c92184c */
[C---:B------:R-:W-:Y:S01]  /*5680*/  IMAD.WIDE R54, R15.reuse, 0x4, R54 ;  /* 0x000000040f367825 */ /* 0x040fe200078e0236 */
[----:B------:R-:W-:Y:S01]  /*5690*/  LDGSTS.E [R222+0x8008], desc[UR12][R60.64], !P2 ;  /* 0x080080003cde7fae */ /* 0x000fe2000d12184c */
[----:B------:R-:W5:Y:S02]  /*56a0*/  LDC R19, c[0x0][0x230] ;  /* 0x00008c00ff137b82 */ /* 0x000f640000000800 */
[C---:B------:R-:W-:Y:S01]  /*56b0*/  IMAD.WIDE R88, R15.reuse, 0x4, R88 ;  /* 0x000000040f587825 */ /* 0x040fe200078e0258 */
[----:B------:R-:W-:Y:S03]  /*56c0*/  LDGSTS.E [R222+0x800c], desc[UR12][R54.64], !P6 ;  /* 0x0800c00036de7fae */ /* 0x000fe6000f12184c */
[C---:B------:R-:W-:Y:S01]  /*56d0*/  IMAD.WIDE R90, R15.reuse, 0x4, R90 ;  /* 0x000000040f5a7825 */ /* 0x040fe200078e025a */
[----:B------:R-:W-:Y:S01]  /*56e0*/  LDGSTS.E [R222+0xc000], desc[UR12][R88.64], !P5 ;  /* 0x0c00000058de7fae */ /* 0x000fe2000e92184c */
[----:B--2---:R-:W2:Y:S02]  /*56f0*/  LDC R40, c[0x0][0x230] ;  /* 0x00008c00ff287b82 */ /* 0x004ea40000000800 */
[C---:B------:R-:W-:Y:S01]  /*5700*/  IMAD.WIDE R92, R15.reuse, 0x4, R92 ;  /* 0x000000040f5c7825 */ /* 0x040fe200078e025c */
[----:B------:R-:W-:Y:S03]  /*5710*/  LDGSTS.E [R222+0xc004], desc[UR12][R90.64], !P4 ;  /* 0x0c0040005ade7fae */ /* 0x000fe6000e12184c */
[----:B------:R-:W-:Y:S01]  /*5720*/  VIADD R38, R38, 0xffffff8c ;  /* 0xffffff8c26267836 */ /* 0x000fe20000000000 */
[----:B------:R-:W-:Y:S01]  /*5730*/  LDGSTS.E [R222+0xc008], desc[UR12][R92.64], !P3 ;  /* 0x0c0080005cde7fae */ /* 0x000fe2000d92184c */
[----:B------:R-:W-:Y:S01]  /*5740*/  IMAD.WIDE R94, R15, 0x4, R94 ;  /* 0x000000040f5e7825 */ /* 0x000fe200078e025e */
[----:B------:R-:W-:Y:S01]  /*5750*/  LOP3.LUT R16, R233, 0x40, R16, 0xf8, !PT ;  /* 0x00000040e9107812 */ /* 0x000fe200078ef810 */
[----:B------:R-:W2:Y:S01]  /*5760*/  LDC R206, c[0x0][0x230] ;  /* 0x00008c00ffce7b82 */ /* 0x000ea20000000800 */
[----:B------:R-:W-:Y:S01]  /*5770*/  ISETP.GE.U32.AND P3, PT, R38, 0x7fffff4d, PT ;  /* 0x7fffff4d2600780c */ /* 0x000fe20003f66070 */
[----:B------:R-:W-:-:S02]  /*5780*/  IMAD R43, R142, 0x54, RZ ;  /* 0x000000548e2b7824 */ /* 0x000fc400078e02ff */
[C---:B------:R-:W-:Y:S02]  /*5790*/  IMAD R41, R142.reuse, 0x50, RZ ;  /* 0x000000508e297824 */ /* 0x040fe400078e02ff */
[C---:B------:R-:W-:Y:S02]  /*57a0*/  IMAD R45, R142.reuse, 0x58, RZ ;  /* 0x000000588e2d7824 */ /* 0x040fe400078e02ff */
[C---:B------:R-:W-:Y:S02]  /*57b0*/  IMAD R39, R142.reuse, 0x5c, RZ ;  /* 0x0000005c8e277824 */ /* 0x040fe400078e02ff */
[----:B---3--:R-:W-:Y:S01]  /*57c0*/  VIADD R35, R35, 0xffffffab ;  /* 0xffffffab23237836 */ /* 0x008fe20000000000 */
[-C--:B------:R-:W-:Y:S01]  /*57d0*/  IADD3 R34, P4, R43, R24.reuse, RZ ;  /* 0x000000182b227210 */ /* 0x080fe20007f9e0ff */
[----:B----4-:R-:W-:Y:S02]  /*57e0*/  IMAD R37, R142, 0x60, RZ ;  /* 0x000000608e257824 */ /* 0x010fe400078e02ff */
[----:B-----5:R-:W-:Y:S01]  /*57f0*/  VIADD R36, R19, 0xffffffaa ;  /* 0xffffffaa13247836 */ /* 0x020fe20000000000 */
[----:B------:R-:W-:Y:S01]  /*5800*/  LDGSTS.E [R222+0xc00c], desc[UR12][R94.64], !P3 ;  /* 0x0c00c0005ede7fae */ /* 0x000fe2000d92184c */
[----:B------:R-:W-:-:S02]  /*5810*/  IADD3 R18, P6, R41, R24, RZ ;  /* 0x0000001829127210 */ /* 0x000fc40007fde0ff */
[-C--:B------:R-:W-:Y:S02]  /*5820*/  IADD3 R30, P5, R45, R24.reuse, RZ ;  /* 0x000000182d1e7210 */ /* 0x080fe40007fbe0ff */
[-C--:B------:R-:W-:Y:S02]  /*5830*/  IADD3 R32, P2, R39, R24.reuse, RZ ;  /* 0x0000001827207210 */ /* 0x080fe40007f5e0ff */
[----:B------:R-:W-:Y:S01]  /*5840*/  ISETP.GE.U32.AND P3, PT, R35, 0x7fffff6c, PT ;  /* 0x7fffff6c2300780c */ /* 0x000fe20003f66070 */
[----:B------:R-:W3:Y:S01]  /*5850*/  LDC R39, c[0x0][0x230] ;  /* 0x00008c00ff277b82 */ /* 0x000ee20000000800 */
[----:B------:R-:W-:Y:S02]  /*5860*/  IADD3 R24, P1, R37, R24, RZ ;  /* 0x0000001825187210 */ /* 0x000fe40007f3e0ff */
[----:B------:R-:W-:Y:S01]  /*5870*/  LEA.HI.X.SX32 R35, R11, R25, 0x2, P4 ;  /* 0x000000190b237211 */ /* 0x000fe200020f16ff */
[----:B------:R-:W-:Y:S01]  /*5880*/  VIADD R38, R31, 0xffffffa8 ;  /* 0xffffffa81f267836 */ /* 0x000fe20000000000 */
[----:B------:R-:W-:-:S03]  /*5890*/  ISETP.GE.U32.AND P4, PT, R36, 0x7fffff6b, PT ;  /* 0x7fffff6b2400780c */ /* 0x000fc60003f86070 */
[----:B------:R-:W4:Y:S01]  /*58a0*/  LDC R37, c[0x0][0x230] ;  /* 0x00008c00ff257b82 */ /* 0x000f220000000800 */
[-C--:B------:R-:W-:Y:S01]  /*58b0*/  LEA.HI.X.SX32 R19, R3, R25.reuse, 0x2, P6 ;  /* 0x0000001903137211 */ /* 0x080fe200030f16ff */
[----:B-1----:R-:W-:Y:S01]  /*58c0*/  VIADD R33, R33, 0xffffffa9 ;  /* 0xffffffa921217836 */ /* 0x002fe20000000000 */
[----:B------:R-:W-:-:S05]  /*58d0*/  LEA.HI.X.SX32 R31, R12, R25, 0x2, P5 ;  /* 0x000000190c1f7211 */ /* 0x000fca00028f16ff */
[----:B------:R-:W1:Y:S01]  /*58e0*/  LDC R36, c[0x0][0x230] ;  /* 0x00008c00ff247b82 */ /* 0x000e620000000800 */
[----:B------:R-:W-:Y:S01]  /*58f0*/  ISETP.GE.U32.AND P5, PT, R38, 0x7fffff69, PT ;  /* 0x7fffff692600780c */ /* 0x000fe20003fa6070 */
[----:B------:R-:W-:Y:S01]  /*5900*/  IMAD.WIDE R18, R15, 0x4, R18 ;  /* 0x000000040f127825 */ /* 0x000fe200078e0212 */
[----:B------:R-:W-:-:S03]  /*5910*/  ISETP.GE.U32.AND P6, PT, R33, 0x7fffff6a, PT ;  /* 0x7fffff6a2100780c */ /* 0x000fc60003fc6070 */
[----:B------:R-:W-:Y:S01]  /*5920*/  IMAD.WIDE R34, R15, 0x4, R34 ;  /* 0x000000040f227825 */ /* 0x000fe200078e0222 */
[----:B------:R5:W-:Y:S01]  /*5930*/  LDGSTS.E [R223+0x8000], desc[UR12][R18.64], !P3 ;  /* 0x0800000012df7fae */ /* 0x000be2000d92184c */
[----:B------:R-:W1:Y:S01]  /*5940*/  LDC R38, c[0x0][0x230] ;  /* 0x00008c00ff267b82 */ /* 0x000e620000000800 */
[----:B------:R-:W-:Y:S02]  /*5950*/  LEA.HI.X.SX32 R33, R13, R25, 0x2, P2 ;  /* 0x000000190d217211 */ /* 0x000fe400010f16ff */
[----:B------:R2:W-:Y:S01]  /*5960*/  LDGSTS.E [R223+0x8004], desc[UR12][R34.64], !P4 ;  /* 0x0800400022df7fae */ /* 0x0005e2000e12184c */
[----:B------:R-:W-:-:S04]  /*5970*/  IMAD.WIDE R30, R15, 0x4, R30 ;  /* 0x000000040f1e7825 */ /* 0x000fc800078e021e */
[----:B-----5:R-:W5:Y:S01]  /*5980*/  LDC R18, c[0x0][0x230] ;  /* 0x00008c00ff127b82 */ /* 0x020f620000000800 */
[----:B------:R-:W-:Y:S01]  /*5990*/  IMAD.WIDE R32, R15, 0x4, R32 ;  /* 0x000000040f207825 */ /* 0x000fe200078e0220 */
[----:B------:R1:W-:Y:S03]  /*59a0*/  LDGSTS.E [R223+0x8008], desc[UR12][R30.64], !P6 ;  /* 0x080080001edf7fae */ /* 0x0003e6000f12184c */
[----:B--2---:R-:W-:Y:S01]  /*59b0*/  VIADD R40, R40, 0xffffff8b ;  /* 0xffffff8b28287836 */ /* 0x004fe20000000000 */
[----:B------:R2:W-:Y:S02]  /*59c0*/  LDGSTS.E [R223+0x800c], desc[UR12][R32.64], !P5 ;  /* 0x0800c00020df7fae */ /* 0x0005e4000e92184c */
[----:B------:R-:W5:Y:S01]  /*59d0*/  LDC R34, c[0x0][0x230] ;  /* 0x00008c00ff227b82 */ /* 0x000f620000000800 */
[----:B---3--:R-:W-:-:S07]  /*59e0*/  VIADD R39, R39, 0xffffff8a ;  /* 0xffffff8a27277836 */ /* 0x008fce0000000000 */
[----:B------:R-:W3:Y:S01]  /*59f0*/  LDC R19, c[0x0][0x230] ;  /* 0x00008c00ff137b82 */ /* 0x000ee20000000800 */
[----:B----4-:R-:W-:Y:S02]  /*5a00*/  VIADD R37, R37, 0xffffff89 ;  /* 0xffffff8925257836 */ /* 0x010fe40000000000 */
[----:B-1----:R-:W-:Y:S01]  /*5a10*/  VIADD R36, R36, 0xffffff88 ;  /* 0xffffff8824247836 */ /* 0x002fe20000000000 */
[----:B------:R-:W-:-:S04]  /*5a20*/  ISETP.GE.U32.AND P2, PT, R40, 0x7fffff4c, PT ;  /* 0x7fffff4c2800780c */ /* 0x000fc80003f46070 */
[----:B------:R-:W1:Y:S01]  /*5a30*/  LDC R30, c[0x0][0x230] ;  /* 0x00008c00ff1e7b82 */ /* 0x000e620000000800 */
[----:B--2---:R-:W-:Y:S02]  /*5a40*/  LOP3.LUT R32, R16, 0x1, RZ, 0xfc, !PT ;  /* 0x0000000110207812 */ /* 0x004fe400078efcff */
[----:B------:R-:W-:Y:S02]  /*5a50*/  ISETP.GE.AND P0, PT, R215, R156, PT ;  /* 0x0000009cd700720c */ /* 0x000fe40003f06270 */
[----:B------:R-:W-:-:S03]  /*5a60*/  ISETP.GE.U32.AND P6, PT, R39, 0x7fffff4b, PT ;  /* 0x7fffff4b2700780c */ /* 0x000fc60003fc6070 */
[----:B------:R-:W2:Y:S01]  /*5a70*/  LDC R31, c[0x0][0x230] ;  /* 0x00008c00ff1f7b82 */ /* 0x000ea20000000800 */
[----:B------:R-:W-:Y:S01]  /*5a80*/  ISETP.GE.U32.AND P5, PT, R37, 0x7fffff4a, PT ;  /* 0x7fffff4a2500780c */ /* 0x000fe20003fa6070 */
[----:B------:R-:W-:Y:S01]  /*5a90*/  VIADD R38, R38, 0xffffffa7 ;  /* 0xffffffa726267836 */ /* 0x000fe20000000000 */
[----:B------:R-:W-:Y:S02]  /*5aa0*/  ISETP.GE.U32.AND P3, PT, R36, 0x7fffff49, PT ;  /* 0x7fffff492400780c */ /* 0x000fe40003f66070 */
[----:B------:R-:W-:Y:S01]  /*5ab0*/  ISETP.LT.AND P4, PT, R32, R157, !P0 ;  /* 0x0000009d2000720c */ /* 0x000fe20004781270 */
[C---:B------:R-:W-:Y:S02]  /*5ac0*/  IMAD.WIDE R96, R15.reuse, 0x4, R96 ;  /* 0x000000040f607825 */ /* 0x040fe400078e0260 */
[----:B------:R-:W4:Y:S01]  /*5ad0*/  LDC R32, c[0x0][0x230] ;  /* 0x00008c00ff207b82 */ /* 0x000f220000000800 */
[----:B------:R-:W-:Y:S01]  /*5ae0*/  LEA.HI.X.SX32 R25, R4, R25, 0x2, P1 ;  /* 0x0000001904197211 */ /* 0x000fe200008f16ff */
[C---:B------:R-:W-:Y:S01]  /*5af0*/  IMAD.WIDE R98, R15.reuse, 0x4, R98 ;  /* 0x000000040f627825 */ /* 0x040fe200078e0262 */
[----:B------:R-:W-:Y:S01]  /*5b00*/  ISETP.GE.U32.AND P1, PT, R38, 0x7fffff68, PT ;  /* 0x7fffff682600780c */ /* 0x000fe20003f26070 */
[----:B------:R-:W-:Y:S02]  /*5b10*/  LDGSTS.E [R223+0xc000], desc[UR12][R96.64], !P2 ;  /* 0x0c00000060df7fae */ /* 0x000fe4000d12184c */
[----:B------:R-:W-:-:S02]  /*5b20*/  IMAD.WIDE R100, R15, 0x4, R100 ;  /* 0x000000040f647825 */ /* 0x000fc400078e0264 */
[----:B------:R-:W4:Y:S01]  /*5b30*/  LDC R33, c[0x0][0x230] ;  /* 0x00008c00ff217b82 */ /* 0x000f220000000800 */
[----:B------:R-:W-:Y:S01]  /*5b40*/  LDGSTS.E [R223+0xc004], desc[UR12][R98.64], !P6 ;  /* 0x0c00400062df7fae */ /* 0x000fe2000f12184c */
[----:B------:R-:W-:-:S03]  /*5b50*/  IMAD.WIDE R102, R15, 0x4, R102 ;  /* 0x000000040f667825 */ /* 0x000fc600078e0266 */
[----:B------:R-:W-:Y:S01]  /*5b60*/  LDGSTS.E [R223+0xc008], desc[UR12][R100.64], !P5 ;  /* 0x0c00800064df7fae */ /* 0x000fe2000e92184c */
[----:B-----5:R-:W-:Y:S02]  /*5b70*/  VIADD R34, R34, 0xffffffa4 ;  /* 0xffffffa422227836 */ /* 0x020fe40000000000 */
[----:B------:R-:W-:Y:S01]  /*5b80*/  VIADD R18, R18, 0xffffffa6 ;  /* 0xffffffa612127836 */ /* 0x000fe20000000000 */
[----:B------:R-:W-:Y:S01]  /*5b90*/  LDGSTS.E [R223+0xc00c], desc[UR12][R102.64], !P3 ;  /* 0x0c00c00066df7fae */ /* 0x000fe2000d92184c */
[----:B---3--:R-:W-:Y:S01]  /*5ba0*/  VIADD R19, R19, 0xffffffa5 ;  /* 0xffffffa513137836 */ /* 0x008fe20000000000 */
[----:B------:R-:W3:Y:S01]  /*5bb0*/  LDC R35, c[0x0][0x230] ;  /* 0x00008c00ff237b82 */ /* 0x000ee20000000800 */
[----:B------:R-:W-:Y:S01]  /*5bc0*/  IMAD.WIDE R24, R15, 0x4, R24 ;  /* 0x000000040f187825 */ /* 0x000fe200078e0218 */
[----:B------:R-:W-:Y:S02]  /*5bd0*/  ISETP.GE.U32.AND P3, PT, R34, 0x7fffff65, PT ;  /* 0x7fffff652200780c */ /* 0x000fe40003f66070 */
[----:B------:R-:W-:Y:S01]  /*5be0*/  ISETP.GE.U32.AND P6, PT, R18, 0x7fffff67, PT ;  /* 0x7fffff671200780c */ /* 0x000fe20003fc6070 */
[----:B-1----:R-:W-:Y:S01]  /*5bf0*/  VIADD R30, R30, 0xffffff87 ;  /* 0xffffff871e1e7836 */ /* 0x002fe20000000000 */
[----:B------:R-:W-:Y:S01]  /*5c00*/  ISETP.GE.U32.AND P5, PT, R19, 0x7fffff66, PT ;  /* 0x7fffff661300780c */ /* 0x000fe20003fa6070 */
[----:B------:R1:W-:Y:S01]  /*5c10*/  LDGSTS.E [R175+0x8000], desc[UR12][R24.64], !P1 ;  /* 0x0800000018af7fae */ /* 0x0003e2000c92184c */
[----:B------:R-:W5:Y:S01]  /*5c20*/  LDC R34, c[0x0][0x230] ;  /* 0x00008c00ff227b82 */ /* 0x000f620000000800 */
[----:B--2---:R-:W-:Y:S01]  /*5c30*/  VIADD R31, R31, 0xffffff86 ;  /* 0xffffff861f1f7836 */ /* 0x004fe20000000000 */
[----:B------:R-:W-:Y:S01]  /*5c40*/  ISETP.GE.U32.AND P1, PT, R30, 0x7fffff48, PT ;  /* 0x7fffff481e00780c */ /* 0x000fe20003f26070 */
[----:B------:R-:W-:Y:S01]  /*5c50*/  IMAD.WIDE R26, R15, 0x4, R26 ;  /* 0x000000040f1a7825 */ /* 0x000fe200078e021a */
[----:B------:R-:W2:Y:S02]  /*5c60*/  S2R R215, SR_TID.X ;  /* 0x0000000000d77919 */ /* 0x000ea40000002100 */
[----:B------:R-:W-:Y:S01]  /*5c70*/  ISETP.GE.U32.AND P2, PT, R31, 0x7fffff47, PT ;  /* 0x7fffff471f00780c */ /* 0x000fe20003f46070 */
[C---:B------:R-:W-:Y:S01]  /*5c80*/  IMAD.WIDE R56, R15.reuse, 0x4, R56 ;  /* 0x000000040f387825 */ /* 0x040fe200078e0238 */
[----:B------:R-:W2:Y:S01]  /*5c90*/  LDC R30, c[0x0][0x230] ;  /* 0x00008c00ff1e7b82 */ /* 0x000ea20000000800 */
[----:B------:R3:W-:Y:S02]  /*5ca0*/  LDGSTS.E [R175+0x8004], desc[UR12][R26.64], !P6 ;  /* 0x080040001aaf7fae */ /* 0x0007e4000f12184c */
[----:B------:R-:W-:-:S02]  /*5cb0*/  IMAD.WIDE R28, R15, 0x4, R28 ;  /* 0x000000040f1c7825 */ /* 0x000fc400078e021c */
[----:B------:R2:W-:Y:S03]  /*5cc0*/  LDGSTS.E [R175+0x8008], desc[UR12][R56.64], !P5 ;  /* 0x0800800038af7fae */ /* 0x0005e6000e92184c */
[----:B-1----:R-:W1:Y:S01]  /*5cd0*/  LDC R24, c[0x0][0x230] ;  /* 0x00008c00ff187b82 */ /* 0x002e620000000800 */
[----:B----4-:R-:W-:Y:S01]  /*5ce0*/  VIADD R18, R32, 0xffffff85 ;  /* 0xffffff8520127836 */ /* 0x010fe20000000000 */
[----:B------:R4:W-:Y:S06]  /*5cf0*/  LDGSTS.E [R175+0x800c], desc[UR12][R28.64], !P3 ;  /* 0x0800c0001caf7fae */ /* 0x0009ec000d92184c */
[----:B------:R-:W4:Y:S01]  /*5d00*/  LDC R25, c[0x0][0x230] ;  /* 0x00008c00ff197b82 */ /* 0x000f220000000800 */
[----:B------:R-:W-:Y:S01]  /*5d10*/  IMAD.WIDE R104, R15, 0x4, R104 ;  /* 0x000000040f687825 */ /* 0x000fe200078e0268 */
[----:B------:R-:W-:-:S03]  /*5d20*/  ISETP.GE.U32.AND P3, PT, R18, 0x7fffff46, PT ;  /* 0x7fffff461200780c */ /* 0x000fc60003f66070 */
[----:B------:R-:W-:Y:S01]  /*5d30*/  IMAD.WIDE R106, R15, 0x4, R106 ;  /* 0x000000040f6a7825 */ /* 0x000fe200078e026a */
[----:B------:R-:W-:Y:S02]  /*5d40*/  LDGSTS.E [R175+0xc000], desc[UR12][R104.64], !P1 ;  /* 0x0c00000068af7fae */ /* 0x000fe4000c92184c */
[----:B---3--:R-:W3:Y:S01]  /*5d50*/  LDC R26, c[0x0][0x230] ;  /* 0x00008c00ff1a7b82 */ /* 0x008ee20000000800 */
[----:B------:R-:W-:Y:S01]  /*5d60*/  VIADD R18, R33, 0xffffff84 ;  /* 0xffffff8421127836 */ /* 0x000fe20000000000 */
[----:B------:R-:W-:Y:S01]  /*5d70*/  LDGSTS.E [R175+0xc004], desc[UR12][R106.64], !P2 ;  /* 0x0c0040006aaf7fae */ /* 0x000fe2000d12184c */
[----:B------:R-:W-:-:S03]  /*5d80*/  VIADD R19, R35, 0xffffffa3 ;  /* 0xffffffa323137836 */ /* 0x000fc60000000000 */
[----:B------:R-:W-:Y:S01]  /*5d90*/  ISETP.GE.U32.AND P2, PT, R18, 0x7fffff45, PT ;  /* 0x7fffff451200780c */ /* 0x000fe20003f46070 */
[----:B-----5:R-:W-:Y:S01]  /*5da0*/  VIADD R18, R34, 0xffffffa2 ;  /* 0xffffffa222127836 */ /* 0x020fe20000000000 */
[----:B------:R-:W5:Y:S01]  /*5db0*/  LDC R27, c[0x0][0x230] ;  /* 0x00008c00ff1b7b82 */ /* 0x000f620000000800 */
[----:B------:R-:W-:Y:S01]  /*5dc0*/  ISETP.GE.U32.AND P1, PT, R19, 0x7fffff64, PT ;  /* 0x7fffff641300780c */ /* 0x000fe20003f26070 */
[----:B------:R-:W-:Y:S02]  /*5dd0*/  IMAD.WIDE R108, R15, 0x4, R108 ;  /* 0x000000040f6c7825 */ /* 0x000fe400078e026c */
[----:B------:R-:W-:Y:S02]  /*5de0*/  ISETP.GE.U32.AND P5, PT, R18, 0x7fffff63, PT ;  /* 0x7fffff631200780c */ /* 0x000fe40003fa6070 */
[----:B-1----:R-:W-:Y:S01]  /*5df0*/  VIADD R19, R24, 0xffffffa1 ;  /* 0xffffffa118137836 */ /* 0x002fe20000000000 */
[----:B------:R-:W-:Y:S01]  /*5e00*/  LDGSTS.E [R175+0xc008], desc[UR12][R108.64], !P3 ;  /* 0x0c0080006caf7fae */ /* 0x000fe2000d92184c */
[----:B----4-:R-:W-:-:S02]  /*5e10*/  VIADD R18, R25, 0xffffffa0 ;  /* 0xffffffa019127836 */ /* 0x010fc40000000000 */
[----:B------:R-:W-:Y:S01]  /*5e20*/  IMAD.WIDE R110, R15, 0x4, R110 ;  /* 0x000000040f6e7825 */ /* 0x000fe200078e026e */
[----:B------:R-:W-:Y:S02]  /*5e30*/  ISETP.GE.U32.AND P3, PT, R19, 0x7fffff62, PT ;  /* 0x7fffff621300780c */ /* 0x000fe40003f66070 */
[----:B------:R-:W-:Y:S01]  /*5e40*/  ISETP.GE.U32.AND P6, PT, R18, 0x7fffff61, PT ;  /* 0x7fffff611200780c */ /* 0x000fe20003fc6070 */
[C---:B------:R-:W-:Y:S01]  /*5e50*/  IMAD.WIDE R52, R15.reuse, 0x4, R52 ;  /* 0x000000040f347825 */ /* 0x040fe200078e0234 */
[----:B------:R-:W-:Y:S03]  /*5e60*/  LDGSTS.E [R175+0xc00c], desc[UR12][R110.64], !P2 ;  /* 0x0c00c0006eaf7fae */ /* 0x000fe6000d12184c */
[----:B--2---:R-:W-:Y:S01]  /*5e70*/  VIADD R18, R30, 0xffffff83 ;  /* 0xffffff831e127836 */ /* 0x004fe20000000000 */
[----:B------:R-:W-:Y:S01]  /*5e80*/  LDGSTS.E [R17+0x8000], desc[UR12][R52.64], !P1 ;  /* 0x0800000034117fae */ /* 0x000fe2000c92184c */
[----:B------:R-:W-:Y:S01]  /*5e90*/  IMAD.WIDE R22, R15, 0x4, R22 ;  /* 0x000000040f167825 */ /* 0x000fe200078e0216 */
[----:B------:R-:W-:-:S02]  /*5ea0*/  LOP3.LUT R215, R215, 0x3f, RZ, 0xc0, !PT ;  /* 0x0000003fd7d77812 */ /* 0x000fc400078ec0ff */
[----:B------:R-:W-:Y:S01]  /*5eb0*/  ISETP.GE.U32.AND P1, PT, R18, 0x7fffff44, PT ;  /* 0x7fffff441200780c */ /* 0x000fe20003f26070 */
[----:B------:R-:W-:Y:S01]  /*5ec0*/  IMAD.WIDE R20, R15, 0x4, R20 ;  /* 0x000000040f147825 */ /* 0x000fe200078e0214 */
[----:B------:R-:W-:Y:S01]  /*5ed0*/  LDGSTS.E [R17+0x8004], desc[UR12][R22.64], !P5 ;  /* 0x0800400016117fae */ /* 0x000fe2000e92184c */
[----:B------:R-:W-:Y:S02]  /*5ee0*/  ISETP.GE.AND P5, PT, R215, R239, PT ;  /* 0x000000efd700720c */ /* 0x000fe40003fa6270 */
[C---:B------:R-:W-:Y:S01]  /*5ef0*/  IMAD.WIDE R46, R15.reuse, 0x4, R46 ;  /* 0x000000040f2e7825 */ /* 0x040fe200078e022e */
[----:B------:R-:W-:Y:S03]  /*5f00*/  LDGSTS.E [R17+0x8008], desc[UR12][R20.64], !P3 ;  /* 0x0800800014117fae */ /* 0x000fe6000d92184c */
[----:B---3--:R-:W-:Y:S01]  /*5f10*/  VIADD R18, R26, 0xffffff82 ;  /* 0xffffff821a127836 */ /* 0x008fe20000000000 */
[----:B------:R1:W-:Y:S01]  /*5f20*/  LDGSTS.E [R17+0x800c], desc[UR12][R46.64], !P6 ;  /* 0x0800c0002e117fae */ /* 0x0003e2000f12184c */
[----:B------:R-:W-:Y:S01]  /*5f30*/  ISETP.GT.AND P6, PT, R232, 0x7f, PT ;  /* 0x0000007fe800780c */ /* 0x000fe20003fc4270 */
[----:B------:R-:W-:Y:S01]  /*5f40*/  IMAD.WIDE R120, R15, 0x4, R120 ;  /* 0x000000040f787825 */ /* 0x000fe200078e0278 */
[----:B------:R-:W-:-:S02]  /*5f50*/  SEL R19, RZ, 0x4, P5 ;  /* 0x00000004ff137807 */ /* 0x000fc40002800000 */
[----:B------:R-:W-:Y:S01]  /*5f60*/  ISETP.GE.U32.AND P3, PT, R18, 0x7fffff43, PT ;  /* 0x7fffff431200780c */ /* 0x000fe20003f66070 */
[----:B-----5:R-:W-:Y:S02]  /*5f70*/  VIADD R18, R27, 0xffffff81 ;  /* 0xffffff811b127836 */ /* 0x020fe40000000000 */
[----:B------:R-:W-:Y:S01]  /*5f80*/  VIADD R206, R206, 0xffffff80 ;  /* 0xffffff80cece7836 */ /* 0x000fe20000000000 */
[----:B------:R-:W-:Y:S01]  /*5f90*/  SEL R19, R19, RZ, P6 ;  /* 0x000000ff13137207 */ /* 0x000fe20003000000 */
[----:B------:R2:W-:Y:S01]  /*5fa0*/  LDGSTS.E [R17+0xc000], desc[UR12][R120.64], !P1 ;  /* 0x0c00000078117fae */ /* 0x0005e2000c92184c */
[----:B------:R-:W-:Y:S02]  /*5fb0*/  ISETP.GE.U32.AND P5, PT, R18, 0x7fffff42, PT ;  /* 0x7fffff421200780c */ /* 0x000fe40003fa6070 */
[----:B------:R-:W-:Y:S02]  /*5fc0*/  ISETP.GE.U32.AND P1, PT, R206, 0x7fffff41, PT ;  /* 0x7fffff41ce00780c */ /* 0x000fe40003f26070 */
[----:B------:R-:W-:Y:S01]  /*5fd0*/  ISETP.NE.U32.AND P6, PT, R19, RZ, PT ;  /* 0x000000ff1300720c */ /* 0x000fe20003fc5070 */
[----:B------:R-:W-:-:S04]  /*5fe0*/  IMAD.WIDE R112, R15, 0x4, R112 ;  /* 0x000000040f707825 */ /* 0x000fc800078e0270 */
[----:B------:R-:W-:Y:S01]  /*5ff0*/  IMAD.SHL.U32 R156, R143, 0x40, RZ ;  /* 0x000000408f9c7824 */ /* 0x000fe200078e00ff */
[----:B------:R2:W-:Y:S01]  /*6000*/  LDGSTS.E [R17+0xc004], desc[UR12][R112.64], !P3 ;  /* 0x0c00400070117fae */ /* 0x0005e2000d92184c */
[----:B------:R-:W-:-:S04]  /*6010*/  IMAD.WIDE R114, R15, 0x4, R114 ;  /* 0x000000040f727825 */ /* 0x000fc800078e0272 */
[----:B------:R-:W-:Y:S01]  /*6020*/  IMAD.WIDE R118, R15, 0x4, R118 ;  /* 0x000000040f767825 */ /* 0x000fe200078e0276 */
[----:B------:R2:W-:Y:S03]  /*6030*/  LDGSTS.E [R17+0xc008], desc[UR12][R114.64], !P5 ;  /* 0x0c00800072117fae */ /* 0x0005e6000e92184c */
[C---:B------:R-:W-:Y:S01]  /*6040*/  IMAD.WIDE R122, R156.reuse, 0x4, R122 ;  /* 0x000000049c7a7825 */ /* 0x040fe200078e027a */
[----:B------:R2:W-:Y:S03]  /*6050*/  LDGSTS.E [R17+0xc00c], desc[UR12][R118.64], !P1 ;  /* 0x0c00c00076117fae */ /* 0x0005e6000c92184c */
[C---:B------:R-:W-:Y:S01]  /*6060*/  IMAD.WIDE R124, R156.reuse, 0x4, R124 ;  /* 0x000000049c7c7825 */ /* 0x040fe200078e027c */
[----:B------:R-:W0:Y:S03]  /*6070*/  LDGDEPBAR ;  /* 0x00000000000079af */ /* 0x000e260000000000 */
[C---:B------:R-:W-:Y:S01]  /*6080*/  IMAD.WIDE R126, R156.reuse, 0x4, R126 ;  /* 0x000000049c7e7825 */ /* 0x040fe200078e027e */
[----:B------:R2:W-:Y:S03]  /*6090*/  LDGSTS.E [R220+0x1c000], desc[UR12][R122.64], P6 ;  /* 0x1c0000007adc7fae */ /* 0x0005e6000b12184c */
        /* <DEDUP_REMOVED lines=38> */
[----:B------:R-:W-:Y:S01]  /*6300*/  IMAD.WIDE R186, R156, 0x4, R186 ;  /* 0x000000049cba7825 */ /* 0x000fe200078e02ba */
[----:B------:R2:W-:Y:S01]  /*6310*/  LDGSTS.E [R227+0x1d200], desc[UR12][R182.64], P6 ;  /* 0x1d200000b6e37fae */ /* 0x0005e2000b12184c */
[----:B------:R-:W-:-:S02]  /*6320*/  ISETP.GE.AND P1, PT, R232, 0x40, PT ;  /* 0x00000040e800780c */ /* 0x000fc40003f26270 */
        /* <DEDUP_REMOVED lines=11> */
[----:B------:R-:W-:Y:S01]  /*63e0*/  LOP3.LUT R18, R16, 0x3, RZ, 0xfc, !PT ;  /* 0x0000000310127812 */ /* 0x000fe200078efcff */
[----:B------:R2:W-:Y:S02]  /*63f0*/  LDGSTS.E [R228+0x1cb00], desc[UR12][R194.64], P6 ;  /* 0x1cb00000c2e47fae */ /* 0x0005e4000b12184c */
[----:B------:R-:W-:-:S02]  /*6400*/  IMAD.WIDE R200, R156, 0x4, R200 ;  /* 0x000000049cc87825 */ /* 0x000fc400078e02c8 */
[----:B------:R2:W-:Y:S02]  /*6410*/  LDGSTS.E [R228+0x1cf00], desc[UR12][R196.64], P6 ;  /* 0x1cf00000c4e47fae */ /* 0x0005e4000b12184c */
[C---:B------:R-:W-:Y:S02]  /*6420*/  IMAD.WIDE R202, R156.reuse, 0x4, R202 ;  /* 0x000000049cca7825 */ /* 0x040fe400078e02ca */
[----:B------:R2:W-:Y:S02]  /*6430*/  LDGSTS.E [R228+0x1d300], desc[UR12][R198.64], P6 ;  /* 0x1d300000c6e47fae */ /* 0x0005e4000b12184c */
[----:B------:R-:W-:Y:S01]  /*6440*/  IMAD.WIDE R204, R156, 0x4, R204 ;  /* 0x000000049ccc7825 */ /* 0x000fe200078e02cc */
[----:B------:R-:W-:Y:S01]  /*6450*/  LOP3.LUT R24, R16, 0x2, RZ, 0xfc, !PT ;  /* 0x0000000210187812 */ /* 0x000fe200078efcff */
[----:B------:R2:W-:Y:S01]  /*6460*/  LDGSTS.E [R228+0x1d700], desc[UR12][R200.64], P6 ;  /* 0x1d700000c8e47fae */ /* 0x0005e2000b12184c */
[----:B------:R-:W-:Y:S02]  /*6470*/  ISETP.LT.AND P3, PT, R18, R157, !P0 ;  /* 0x0000009d1200720c */ /* 0x000fe40004761270 */
[----:B------:R-:W-:Y:S01]  /*6480*/  LOP3.LUT R231, R231, 0x7f, RZ, 0xc0, !PT ;  /* 0x0000007fe7e77812 */ /* 0x000fe200078ec0ff */
[----:B------:R2:W-:Y:S01]  /*6490*/  LDGSTS.E [R228+0x1db00], desc[UR12][R202.64], P6 ;  /* 0x1db00000cae47fae */ /* 0x0005e2000b12184c */
[----:B------:R-:W-:-:S03]  /*64a0*/  LOP3.LUT R18, R16, 0x4, RZ, 0xfc, !PT ;  /* 0x0000000410127812 */ /* 0x000fc600078efcff */
[----:B------:R2:W-:Y:S01]  /*64b0*/  LDGSTS.E [R228+0x1df00], desc[UR12][R204.64], P6 ;  /* 0x1df00000cce47fae */ /* 0x0005e2000b12184c */
[----:B------:R-:W-:-:S03]  /*64c0*/  ISETP.LT.AND P2, PT, R24, R157, !P0 ;  /* 0x0000009d1800720c */ /* 0x000fc60004741270 */
[----:B------:R-:W0:Y:S01]  /*64d0*/  LDGDEPBAR ;  /* 0x00000000000079af */ /* 0x000e220000000000 */
[----:B------:R-:W-:Y:S02]  /*64e0*/  ISETP.LT.AND P5, PT, R18, R157, !P0 ;  /* 0x0000009d1200720c */ /* 0x000fe400047a1270 */
[----:B------:R-:W-:Y:S02]  /*64f0*/  CS2R R56, SRZ ;  /* 0x0000000000387805 */ /* 0x000fe4000001ff00 */
[----:B------:R-:W-:Y:S02]  /*6500*/  CS2R R58, SRZ ;  /* 0x00000000003a7805 */ /* 0x000fe4000001ff00 */
[----:B------:R-:W-:Y:S02]  /*6510*/  CS2R R60, SRZ ;  /* 0x00000000003c7805 */ /* 0x000fe4000001ff00 */
[----:B------:R-:W-:Y:S02]  /*6520*/  CS2R R62, SRZ ;  /* 0x00000000003e7805 */ /* 0x000fe4000001ff00 */
[----:B------:R-:W-:-:S02]  /*6530*/  CS2R R64, SRZ ;  /* 0x0000000000407805 */ /* 0x000fc4000001ff00 */
[----:B------:R-:W-:Y:S02]  /*6540*/  CS2R R66, SRZ ;  /* 0x0000000000427805 */ /* 0x000fe4000001ff00 */
        /* <DEDUP_REMOVED lines=21> */
[----:B-1----:R-:W-:Y:S02]  /*66a0*/  CS2R R46, SRZ ;  /* 0x00000000002e7805 */ /* 0x002fe4000001ff00 */
[----:B------:R-:W-:-:S02]  /*66b0*/  CS2R R48, SRZ ;  /* 0x0000000000307805 */ /* 0x000fc4000001ff00 */
[----:B------:R-:W-:Y:S02]  /*66c0*/  CS2R R50, SRZ ;  /* 0x0000000000327805 */ /* 0x000fe4000001ff00 */
[----:B------:R-:W-:Y:S02]  /*66d0*/  CS2R R52, SRZ ;  /* 0x0000000000347805 */ /* 0x000fe4000001ff00 */
[----:B------:R-:W-:Y:S01]  /*66e0*/  CS2R R54, SRZ ;  /* 0x0000000000367805 */ /* 0x000fe2000001ff00 */
[----:B------:R-:W-:Y:S01]  /*66f0*/  IMAD R239, R231, 0x10, R230 ;  /* 0x00000010e7ef7824 */ /* 0x000fe200078e02e6 */
[----:B--2---:R-:W-:Y:S06]  /*6700*/  @!P1 BRA `(.L_x_0) ;  /* 0x0000004800949947 */ /* 0x004fec0003800000 */
[----:B------:R-:W2:Y:S04]  /*6710*/  LDL R218, [R1+0x64] ;  /* 0x0000640001da7983 */ /* 0x000ea80000100800 */
[----:B------:R-:W3:Y:S04]  /*6720*/  LDL.LU R219, [R1+0x74] ;  /* 0x0000740001db7983 */ /* 0x000ee80000300800 */
[----:B------:R-:W4:Y:S04]  /*6730*/  LDL.LU R216, [R1+0x78] ;  /* 0x0000780001d87983 */ /* 0x000f280000300800 */
[----:B------:R-:W4:Y:S04]  /*6740*/  LDL.LU R217, [R1+0x68] ;  /* 0x0000680001d97983 */ /* 0x000f280000300800 */
[----:B------:R-:W4:Y:S04]  /*6750*/  LDL.LU R215, [R1+0x7c] ;  /* 0x00007c0001d77983 */ /* 0x000f280000300800 */
[----:B------:R-:W4:Y:S04]  /*6760*/  LDL.LU R230, [R1+0x80] ;  /* 0x0000800001e67983 */ /* 0x000f280000300800 */
[----:B------:R-:W4:Y:S01]  /*6770*/  LDL.LU R231, [R1+0x6c] ;  /* 0x00006c0001e77983 */ /* 0x000f220000300800 */
[----:B------:R-:W-:Y:S01]  /*6780*/  IMAD.SHL.U32 R141, R156, 0x8, RZ ;  /* 0x000000089c8d7824 */ /* 0x000fe200078e00ff */
[----:B------:R-:W-:-:S02]  /*6790*/  SHF.R.S32.HI R149, RZ, 0x1f, R156 ;  /* 0x0000001fff957819 */ /* 0x000fc4000001149c */
[----:B------:R-:W-:Y:S01]  /*67a0*/  STL [R1+0xf4], R240 ;  /* 0x0000f4f001007387 */ /* 0x000fe20000100800 */
[----:B------:R-:W-:Y:S02]  /*67b0*/  SHF.R.S32.HI R19, RZ, 0x1f, R234 ;  /* 0x0000001fff137819 */ /* 0x000fe400000114ea */
[----:B------:R-:W-:Y:S01]  /*67c0*/  SHF.L.U64.HI R26, R156, 0x3, R149 ;  /* 0x000000039c1a7819 */ /* 0x000fe20000010295 */
[----:B------:R-:W-:Y:S01]  /*67d0*/  STL [R1+0xf0], R239 ;  /* 0x0000f0ef01007387 */ /* 0x000fe20000100800 */
[----:B------:R-:W-:-:S03]  /*67e0*/  LEA R154, P1, R234, R141, 0x2 ;  /* 0x0000008dea9a7211 */ /* 0x000fc600078210ff */
[----:B------:R-:W-:Y:S01]  /*67f0*/  STL [R1+0xec], R157 ;  /* 0x0000ec9d01007387 */ /* 0x000fe20000100800 */
[----:B------:R-:W-:-:S03]  /*6800*/  LEA.HI.X R234, R234, R26, R19, 0x2, P1 ;  /* 0x0000001aeaea7211 */ /* 0x000fc600008f1413 */
[----:B------:R-:W-:Y:S04]  /*6810*/  STL [R1+0xe8], R16 ;  /* 0x0000e81001007387 */ /* 0x000fe80000100800 */
[----:B------:R-:W-:Y:S04]  /*6820*/  STL [R1+0xe4], R14 ;  /* 0x0000e40e01007387 */ /* 0x000fe80000100800 */
[----:B------:R-:W-:Y:S04]  /*6830*/  STL [R1+0xe0], R9 ;  /* 0x0000e00901007387 */ /* 0x000fe80000100800 */
[----:B------:R-:W-:Y:S04]  /*6840*/  STL [R1+0xdc], R0 ;  /* 0x0000dc0001007387 */ /* 0x000fe80000100800 */
[----:B------:R-:W4:Y:S01]  /*6850*/  LDL.LU R229, [R1+0x84] ;  /* 0x0000840001e57983 */ /* 0x000f220000300800 */
[----:B--2---:R-:W-:-:S02]  /*6860*/  SHF.R.S32.HI R17, RZ, 0x1f, R218 ;  /* 0x0000001fff117819 */ /* 0x004fc400000114da */
[CC--:B------:R-:W-:Y:S02]  /*6870*/  LEA R24, P6, R218.reuse, R141.reuse, 0x2 ;  /* 0x0000008dda187211 */ /* 0x0c0fe400078c10ff */
[----:B---3--:R-:W-:Y:S02]  /*6880*/  SHF.R.S32.HI R18, RZ, 0x1f, R219 ;  /* 0x0000001fff127819 */ /* 0x008fe400000114db */
[----:B------:R-:W-:Y:S02]  /*6890*/  LEA.HI.X R25, R218, R26, R17, 0x2, P6 ;  /* 0x0000001ada197211 */ /* 0x000fe400030f1411 */
[----:B------:R-:W2:Y:S01]  /*68a0*/  LDL.LU R218, [R1+0x88] ;  /* 0x0000880001da7983 */ /* 0x000ea20000300800 */
[----:B----4-:R-:W-:Y:S02]  /*68b0*/  SHF.R.S32.HI R17, RZ, 0x1f, R216 ;  /* 0x0000001fff117819 */ /* 0x010fe400000114d8 */
[-C--:B------:R-:W-:Y:S02]  /*68c0*/  LEA R20, P1, R219, R141.reuse, 0x2 ;  /* 0x0000008ddb147211 */ /* 0x080fe400078210ff */
[----:B------:R-:W-:-:S02]  /*68d0*/  LEA R21, P6, R216, R141, 0x2 ;  /* 0x0000008dd8157211 */ /* 0x000fc400078c10ff */
[-C--:B------:R-:W-:Y:S02]  /*68e0*/  LEA.HI.X R22, R219, R26.reuse, R18, 0x2, P1 ;  /* 0x0000001adb167211 */ /* 0x080fe400008f1412 */
[----:B------:R-:W-:Y:S01]  /*68f0*/  LEA.HI.X R88, R216, R26, R17, 0x2, P6 ;  /* 0x0000001ad8587211 */ /* 0x000fe200030f1411 */
[----:B------:R-:W3:Y:S01]  /*6900*/  LDL.LU R219, [R1+0x70] ;  /* 0x0000700001db7983 */ /* 0x000ee20000300800 */
[----:B------:R-:W-:Y:S02]  /*6910*/  SHF.R.S32.HI R18, RZ, 0x1f, R235 ;  /* 0x0000001fff127819 */ /* 0x000fe400000114eb */
[----:B------:R-:W-:Y:S01]  /*6920*/  SHF.R.S32.HI R17, RZ, 0x1f, R217 ;  /* 0x0000001fff117819 */ /* 0x000fe200000114d9 */
[----:B------:R-:W4:Y:S01]  /*6930*/  LDL.LU R216, [R1+0x8c] ;  /* 0x00008c0001d87983 */ /* 0x000f220000300800 */
[-C--:B------:R-:W-:Y:S02]  /*6940*/  LEA R23, P1, R235, R141.reuse, 0x2 ;  /* 0x0000008deb177211 */ /* 0x080fe400078210ff */
[----:B------:R-:W-:-:S02]  /*6950*/  LEA R89, P6, R217, R141, 0x2 ;  /* 0x0000008dd9597211 */ /* 0x000fc400078c10ff */
[-C--:B------:R-:W-:Y:S02]  /*6960*/  LEA.HI.X R90, R235, R26.reuse, R18, 0x2, P1 ;  /* 0x0000001aeb5a7211 */ /* 0x080fe400008f1412 */
[----:B------:R-:W-:Y:S02]  /*6970*/  LEA.HI.X R92, R217, R26, R17, 0x2, P6 ;  /* 0x0000001ad95c7211 */ /* 0x000fe400030f1411 */
[----:B------:R-:W4:Y:S01]  /*6980*/  LDL.LU R217, [R1+0x90] ;  /* 0x0000900001d97983 */ /* 0x000f220000300800 */
[----:B------:R-:W-:Y:S02]  /*6990*/  SHF.R.S32.HI R18, RZ, 0x1f, R215 ;  /* 0x0000001fff127819 */ /* 0x000fe400000114d7 */
[----:B------:R-:W-:Y:S02]  /*69a0*/  SHF.R.S32.HI R17, RZ, 0x1f, R230 ;  /* 0x0000001fff117819 */ /* 0x000fe400000114e6 */
[-C--:B------:R-:W-:Y:S02]  /*69b0*/  LEA R91, P1, R215, R141.reuse, 0x2 ;  /* 0x0000008dd75b7211 */ /* 0x080fe400078210ff */
[----:B------:R-:W-:-:S02]  /*69c0*/  LEA R93, P6, R230, R141, 0x2 ;  /* 0x0000008de65d7211 */ /* 0x000fc400078c10ff */
[-C--:B------:R-:W-:Y:S02]  /*69d0*/  LEA.HI.X R94, R215, R26.reuse, R18, 0x2, P1 ;  /* 0x0000001ad75e7211 */ /* 0x080fe400008f1412 */
[-C--:B------:R-:W-:Y:S01]  /*69e0*/  LEA.HI.X R96, R230, R26.reuse, R17, 0x2, P6 ;  /* 0x0000001ae6607211 */ /* 0x080fe200030f1411 */
[----:B------:R-:W4:Y:S01]  /*69f0*/  LDL.LU R215, [R1+0x94] ;  /* 0x0000940001d77983 */ /* 0x000f220000300800 */
[----:B------:R-:W-:Y:S02]  /*6a00*/  SHF.R.S32.HI R17, RZ, 0x1f, R231 ;  /* 0x0000001fff117819 */ /* 0x000fe400000114e7 */
[C---:B------:R-:W-:Y:S01]  /*6a10*/  LEA R97, P6, R231.reuse, R141, 0x2 ;  /* 0x0000008de7617211 */ /* 0x040fe200078c10ff */
[----:B------:R-:W4:Y:S03]  /*6a20*/  LDL.LU R230, [R1+0x98] ;  /* 0x0000980001e67983 */ /* 0x000f260000300800 */
[----:B------:R-:W-:-:S02]  /*6a30*/  LEA.HI.X R100, R231, R26, R17, 0x2, P6 ;  /* 0x0000001ae7647211 */ /* 0x000fc400030f1411 */
[----:B------:R-:W4:Y:S01]  /*6a40*/  LDL.LU R231, [R1+0x9c] ;  /* 0x00009c0001e77983 */ /* 0x000f220000300800 */
[----:B------:R-:W-:Y:S02]  /*6a50*/  SHF.R.S32.HI R19, RZ, 0x1f, R236 ;  /* 0x0000001fff137819 */ /* 0x000fe400000114ec */
[CC--:B------:R-:W-:Y:S01]  /*6a60*/  LEA R95, P1, R236.reuse, R141.reuse, 0x2 ;  /* 0x0000008dec5f7211 */ /* 0x0c0fe200078210ff */
[----:B------:R-:W4:Y:S01]  /*6a70*/  LDL.LU R210, [R1+0xa0] ;  /* 0x0000a00001d27983 */ /* 0x000f220000300800 */
[----:B------:R-:W-:Y:S02]  /*6a80*/  SHF.R.S32.HI R18, RZ, 0x1f, R229 ;  /* 0x0000001fff127819 */ /* 0x000fe400000114e5 */
[----:B------:R-:W-:Y:S01]  /*6a90*/  LEA.HI.X R98, R236, R26, R19, 0x2, P1 ;  /* 0x0000001aec627211 */ /* 0x000fe200008f1413 */
[----:B------:R-:W4:Y:S01]  /*6aa0*/  LDL.LU R211, [R1+0xa4] ;  /* 0x0000a40001d37983 */ /* 0x000f220000300800 */
[----:B------:R-:W-:-:S03]  /*6ab0*/  LEA R99, P1, R229, R141, 0x2 ;  /* 0x0000008de5637211 */ /* 0x000fc600078210ff */
[----:B------:R-:W4:Y:S01]  /*6ac0*/  LDL.LU R233, [R1+0xa8] ;  /* 0x0000a80001e97983 */ /* 0x000f220000300800 */
[----:B------:R-:W-:Y:S02]  /*6ad0*/  LEA.HI.X R102, R229, R26, R18, 0x2, P1 ;  /* 0x0000001ae5667211 */ /* 0x000fe400008f1412 */
[----:B------:R-:W-:Y:S01]  /*6ae0*/  SHF.R.S32.HI R18, RZ, 0x1f, R237 ;  /* 0x0000001fff127819 */ /* 0x000fe200000114ed */
[----:B------:R-:W4:Y:S01]  /*6af0*/  LDL.LU R229, [R1+0xac] ;  /* 0x0000ac0001e57983 */ /* 0x000f220000300800 */
[----:B------:R-:W-:-:S04]  /*6b00*/  LEA R103, P1, R237, R141, 0x2 ;  /* 0x0000008ded677211 */ /* 0x000fc800078210ff */
[----:B------:R-:W-:Y:S02]  /*6b10*/  LEA.HI.X R106, R237, R26, R18, 0x2, P1 ;  /* 0x0000001aed6a7211 */ /* 0x000fe400008f1412 */
[----:B------:R-:W-:Y:S02]  /*6b20*/  SHF.R.S32.HI R19, RZ, 0x1f, R238 ;  /* 0x0000001fff137819 */ /* 0x000fe400000114ee */
[----:B--2---:R-:W-:Y:S02]  /*6b30*/  SHF.R.S32.HI R17, RZ, 0x1f, R218 ;  /* 0x0000001fff117819 */ /* 0x004fe400000114da */
[----:B------:R-:W-:-:S04]  /*6b40*/  LEA R101, P6, R218, R141, 0x2 ;  /* 0x0000008dda657211 */ /* 0x000fc800078c10ff */
[-C--:B------:R-:W-:Y:S02]  /*6b50*/  LEA.HI.X R104, R218, R26.reuse, R17, 0x2, P6 ;  /* 0x0000001ada687211 */ /* 0x080fe400030f1411 */
[----:B------:R-:W2:Y:S01]  /*6b60*/  LDL.LU R218, [R1+0xb0] ;  /* 0x0000b00001da7983 */ /* 0x000ea20000300800 */
[----:B---3--:R-:W-:Y:S02]  /*6b70*/  SHF.R.S32.HI R17, RZ, 0x1f, R219 ;  /* 0x0000001fff117819 */ /* 0x008fe400000114db */
[CC--:B------:R-:W-:Y:S02]  /*6b80*/  LEA R105, P6, R219.reuse, R141.reuse, 0x2 ;  /* 0x0000008ddb697211 */ /* 0x0c0fe400078c10ff */
[----:B----4-:R-:W-:Y:S02]  /*6b90*/  SHF.R.S32.HI R18, RZ, 0x1f, R216 ;  /* 0x0000001fff127819 */ /* 0x010fe400000114d8 */
[----:B------:R-:W-:Y:S02]  /*6ba0*/  LEA R107, P1, R216, R141, 0x2 ;  /* 0x0000008dd86b7211 */ /* 0x000fe400078210ff */
[----:B------:R-:W-:-:S02]  /*6bb0*/  LEA.HI.X R108, R219, R26, R17, 0x2, P6 ;  /* 0x0000001adb6c7211 */ /* 0x000fc400030f1411 */
[-C--:B------:R-:W-:Y:S01]  /*6bc0*/  LEA.HI.X R110, R216, R26.reuse, R18, 0x2, P1 ;  /* 0x0000001ad86e7211 */ /* 0x080fe200008f1412 */
[----:B------:R-:W3:Y:S01]  /*6bd0*/  LDL.LU R219, [R1+0xb4] ;  /* 0x0000b40001db7983 */ /* 0x000ee20000300800 */
[----:B------:R-:W-:Y:S02]  /*6be0*/  SHF.R.S32.HI R17, RZ, 0x1f, R217 ;  /* 0x0000001fff117819 */ /* 0x000fe400000114d9 */
[CC--:B------:R-:W-:Y:S01]  /*6bf0*/  LEA R109, P6, R217.reuse, R141.reuse, 0x2 ;  /* 0x0000008dd96d7211 */ /* 0x0c0fe200078c10ff */
[----:B------:R-:W4:Y:S01]  /*6c00*/  LDL.LU R216, [R1+0xb8] ;  /* 0x0000b80001d87983 */ /* 0x000f220000300800 */
[C---:B------:R-:W-:Y:S02]  /*6c10*/  LEA R111, P1, R238.reuse, R141, 0x2 ;  /* 0x0000008dee6f7211 */ /* 0x040fe400078210ff */
[-C--:B------:R-:W-:Y:S02]  /*6c20*/  LEA.HI.X R112, R217, R26.reuse, R17, 0x2, P6 ;  /* 0x0000001ad9707211 */ /* 0x080fe400030f1411 */
[----:B------:R-:W-:Y:S01]  /*6c30*/  LEA.HI.X R114, R238, R26, R19, 0x2, P1 ;  /* 0x0000001aee727211 */ /* 0x000fe200008f1413 */
[----:B------:R-:W4:Y:S01]  /*6c40*/  LDL.LU R217, [R1+0xbc] ;  /* 0x0000bc0001d97983 */ /* 0x000f220000300800 */
[----:B------:R-:W-:-:S02]  /*6c50*/  SHF.R.S32.HI R17, RZ, 0x1f, R215 ;  /* 0x0000001fff117819 */ /* 0x000fc400000114d7 */
[CC--:B------:R-:W-:Y:S02]  /*6c60*/  LEA R113, P6, R215.reuse, R141.reuse, 0x2 ;  /* 0x0000008dd7717211 */ /* 0x0c0fe400078c10ff */
[----:B------:R-:W-:Y:S02]  /*6c70*/  SHF.R.S32.HI R18, RZ, 0x1f, R230 ;  /* 0x0000001fff127819 */ /* 0x000fe400000114e6 */
[-C--:B------:R-:W-:Y:S02]  /*6c80*/  LEA R115, P1, R230, R141.reuse, 0x2 ;  /* 0x0000008de6737211 */ /* 0x080fe400078210ff */
[----:B------:R-:W-:Y:S02]  /*6c90*/  LEA.HI.X R116, R215, R26, R17, 0x2, P6 ;  /* 0x0000001ad7747211 */ /* 0x000fe400030f1411 */
[----:B------:R-:W4:Y:S01]  /*6ca0*/  LDL.LU R215, [R1+0xc0] ;  /* 0x0000c00001d77983 */ /* 0x000f220000300800 */
[----:B------:R-:W-:Y:S02]  /*6cb0*/  SHF.R.S32.HI R17, RZ, 0x1f, R231 ;  /* 0x0000001fff117819 */ /* 0x000fe400000114e7 */
[----:B------:R-:W-:-:S02]  /*6cc0*/  LEA R117, P6, R231, R141, 0x2 ;  /* 0x0000008de7757211 */ /* 0x000fc400078c10ff */
[-C--:B------:R-:W-:Y:S02]  /*6cd0*/  LEA.HI.X R118, R230, R26.reuse, R18, 0x2, P1 ;  /* 0x0000001ae6767211 */ /* 0x080fe400008f1412 */
[----:B------:R-:W4:Y:S01]  /*6ce0*/  LDL.LU R230, [R1+0xc4] ;  /* 0x0000c40001e67983 */ /* 0x000f220000300800 */
[----:B------:R-:W-:-:S03]  /*6cf0*/  LEA.HI.X R120, R231, R26, R17, 0x2, P6 ;  /* 0x0000001ae7787211 */ /* 0x000fc600030f1411 */
[----:B------:R-:W4:Y:S01]  /*6d00*/  LDL.LU R231, [R1+0xc8] ;  /* 0x0000c80001e77983 */ /* 0x000f220000300800 */
[----:B------:R-:W-:Y:S02]  /*6d10*/  SHF.R.S32.HI R19, RZ, 0x1f, R252 ;  /* 0x0000001fff137819 */ /* 0x000fe400000114fc */
[-C--:B------:R-:W-:Y:S02]  /*6d20*/  LEA R119, P1, R252, R141.reuse, 0x2 ;  /* 0x0000008dfc777211 */ /* 0x080fe400078210ff */
[----:B------:R-:W-:Y:S02]  /*6d30*/  SHF.R.S32.HI R17, RZ, 0x1f, R210 ;  /* 0x0000001fff117819 */ /* 0x000fe400000114d2 */
[----:B------:R-:W-:Y:S02]  /*6d40*/  LEA R121, P6, R210, R141, 0x2 ;  /* 0x0000008dd2797211 */ /* 0x000fe400078c10ff */
[----:B------:R-:W-:Y:S02]  /*6d50*/  LEA.HI.X R122, R252, R26, R19, 0x2, P1 ;  /* 0x0000001afc7a7211 */ /* 0x000fe400008f1413 */
[----:B------:R-:W-:-:S02]  /*6d60*/  SHF.R.S32.HI R18, RZ, 0x1f, R211 ;  /* 0x0000001fff127819 */ /* 0x000fc400000114d3 */
[-C--:B------:R-:W-:Y:S02]  /*6d70*/  LEA R123, P1, R211, R141.reuse, 0x2 ;  /* 0x0000008dd37b7211 */ /* 0x080fe400078210ff */
[-C--:B------:R-:W-:Y:S02]  /*6d80*/  LEA.HI.X R124, R210, R26.reuse, R17, 0x2, P6 ;  /* 0x0000001ad27c7211 */ /* 0x080fe400030f1411 */
[----:B------:R-:W-:Y:S02]  /*6d90*/  SHF.R.S32.HI R17, RZ, 0x1f, R233 ;  /* 0x0000001fff117819 */ /* 0x000fe400000114e9 */
[----:B------:R-:W-:Y:S02]  /*6da0*/  LEA R125, P6, R233, R141, 0x2 ;  /* 0x0000008de97d7211 */ /* 0x000fe400078c10ff */
[----:B------:R-:W-:Y:S02]  /*6db0*/  LEA.HI.X R126, R211, R26, R18, 0x2, P1 ;  /* 0x0000001ad37e7211 */ /* 0x000fe400008f1412 */
[----:B------:R-:W-:-:S02]  /*6dc0*/  SHF.R.S32.HI R18, RZ, 0x1f, R229 ;  /* 0x0000001fff127819 */ /* 0x000fc400000114e5 */
[-C--:B------:R-:W-:Y:S02]  /*6dd0*/  LEA R127, P1, R229, R141.reuse, 0x2 ;  /* 0x0000008de57f7211 */ /* 0x080fe400078210ff */
[-C--:B------:R-:W-:Y:S02]  /*6de0*/  LEA.HI.X R128, R233, R26.reuse, R17, 0x2, P6 ;  /* 0x0000001ae9807211 */ /* 0x080fe400030f1411 */
[----:B------:R-:W-:Y:S02]  /*6df0*/  LEA.HI.X R130, R229, R26, R18, 0x2, P1 ;  /* 0x0000001ae5827211 */ /* 0x000fe400008f1412 */
[----:B--2---:R-:W-:Y:S02]  /*6e00*/  SHF.R.S32.HI R17, RZ, 0x1f, R218 ;  /* 0x0000001fff117819 */ /* 0x004fe400000114da */
[----:B------:R-:W-:-:S04]  /*6e10*/  LEA R129, P6, R218, R141, 0x2 ;  /* 0x0000008dda817211 */ /* 0x000fc800078c10ff */
[-C--:B------:R-:W-:Y:S02]  /*6e20*/  LEA.HI.X R132, R218, R26.reuse, R17, 0x2, P6 ;  /* 0x0000001ada847211 */ /* 0x080fe400030f1411 */
[----:B---3--:R-:W-:Y:S02]  /*6e30*/  SHF.R.S32.HI R18, RZ, 0x1f, R219 ;  /* 0x0000001fff127819 */ /* 0x008fe400000114db */
[CC--:B------:R-:W-:Y:S02]  /*6e40*/  LEA R131, P1, R219.reuse, R141.reuse, 0x2 ;  /* 0x0000008ddb837211 */ /* 0x0c0fe400078210ff */
[----:B----4-:R-:W-:Y:S02]  /*6e50*/  SHF.R.S32.HI R17, RZ, 0x1f, R216 ;  /* 0x0000001fff117819 */ /* 0x010fe400000114d8 */
[----:B------:R-:W-:Y:S02]  /*6e60*/  LEA R133, P6, R216, R141, 0x2 ;  /* 0x0000008dd8857211 */ /* 0x000fe400078c10ff */
[----:B------:R-:W-:-:S02]  /*6e70*/  LEA.HI.X R134, R219, R26, R18, 0x2, P1 ;  /* 0x0000001adb867211 */ /* 0x000fc400008f1412 */
[----:B------:R-:W-:Y:S02]  /*6e80*/  SHF.R.S32.HI R18, RZ, 0x1f, R217 ;  /* 0x0000001fff127819 */ /* 0x000fe400000114d9 */
[CC--:B------:R-:W-:Y:S02]  /*6e90*/  LEA R135, P1, R217.reuse, R141.reuse, 0x2 ;  /* 0x0000008dd9877211 */ /* 0x0c0fe400078210ff */
[-C--:B------:R-:W-:Y:S02]  /*6ea0*/  LEA.HI.X R136, R216, R26.reuse, R17, 0x2, P6 ;  /* 0x0000001ad8887211 */ /* 0x080fe400030f1411 */
[----:B------:R-:W-:Y:S02]  /*6eb0*/  LEA.HI.X R138, R217, R26, R18, 0x2, P1 ;  /* 0x0000001ad98a7211 */ /* 0x000fe400008f1412 */
[----:B------:R-:W-:Y:S02]  /*6ec0*/  SHF.R.S32.HI R17, RZ, 0x1f, R215 ;  /* 0x0000001fff117819 */ /* 0x000fe400000114d7 */
[----:B------:R-:W-:-:S04]  /*6ed0*/  LEA R137, P6, R215, R141, 0x2 ;  /* 0x0000008dd7897211 */ /* 0x000fc800078c10ff */
[-C--:B------:R-:W-:Y:S02]  /*6ee0*/  LEA.HI.X R140, R215, R26.reuse, R17, 0x2, P6 ;  /* 0x0000001ad78c7211 */ /* 0x080fe400030f1411 */
[----:B------:R-:W-:Y:S02]  /*6ef0*/  SHF.R.S32.HI R18, RZ, 0x1f, R230 ;  /* 0x0000001fff127819 */ /* 0x000fe400000114e6 */
[CC--:B------:R-:W-:Y:S02]  /*6f00*/  LEA R139, P1, R230.reuse, R141.reuse, 0x2 ;  /* 0x0000008de68b7211 */ /* 0x0c0fe400078210ff */
[----:B------:R-:W-:Y:S02]  /*6f10*/  SHF.R.S32.HI R17, RZ, 0x1f, R231 ;  /* 0x0000001fff117819 */ /* 0x000fe400000114e7 */
[----:B------:R-:W-:Y:S02]  /*6f20*/  LEA R141, P6, R231, R141, 0x2 ;  /* 0x0000008de78d7211 */ /* 0x000fe400078c10ff */
[----:B------:R-:W-:-:S02]  /*6f30*/  LEA.HI.X R152, R230, R26, R18, 0x2, P1 ;  /* 0x0000001ae6987211 */ /* 0x000fc400008f1412 */
[----:B------:R-:W-:Y:S02]  /*6f40*/  IADD3 R154, P1, R154, UR6, RZ ;  /* 0x000000069a9a7c10 */ /* 0x000fe4000ff3e0ff */
[----:B------:R-:W-:Y:S02]  /*6f50*/  LEA.HI.X R145, R231, R26, R17, 0x2, P6 ;  /* 0x0000001ae7917211 */ /* 0x000fe400030f1411 */
[----:B------:R-:W-:Y:S02]  /*6f60*/  IADD3 R17, P6, R24, UR6, RZ ;  /* 0x0000000618117c10 */ /* 0x000fe4000ffde0ff */
[----:B------:R-:W-:Y:S01]  /*6f70*/  IADD3.X R18, R234, UR7, RZ, P1, !PT ;  /* 0x00000007ea127c10 */ /* 0x000fe20008ffe4ff */
[----:B------:R-:W-:Y:S01]  /*6f80*/  STL [R1+0xf8], R154 ;  /* 0x0000f89a01007387 */ /* 0x000fe20000100800 */
[----:B------:R-:W-:Y:S02]  /*6f90*/  IADD3 R19, P1, R20, UR6, RZ ;  /* 0x0000000614137c10 */ /* 0x000fe4000ff3e0ff */
[----:B------:R-:W-:Y:S01]  /*6fa0*/  IADD3.X R20, R25, UR7, RZ, P6, !PT ;  /* 0x0000000719147c10 */ /* 0x000fe2000b7fe4ff */
[----:B------:R-:W2:Y:S01]  /*6fb0*/  LDL.LU R215, [R1+0xd4] ;  /* 0x0000d40001d77983 */ /* 0x000ea20000300800 */
[----:B------:R-:W-:-:S02]  /*6fc0*/  IADD3 R21, P6, R21, UR6, RZ ;  /* 0x0000000615157c10 */ /* 0x000fc4000ffde0ff */
[----:B------:R-:W-:Y:S01]  /*6fd0*/  IADD3.X R22, R22, UR7, RZ, P1, !PT ;  /* 0x0000000716167c10 */ /* 0x000fe20008ffe4ff */
[----:B------:R-:W3:Y:S01]  /*6fe0*/  LDL.LU R230, [R1+0xd8] ;  /* 0x0000d80001e67983 */ /* 0x000ee20000300800 */
[----:B------:R-:W-:-:S03]  /*6ff0*/  IADD3 R23, P1, R23, UR6, RZ ;  /* 0x0000000617177c10 */ /* 0x000fc6000ff3e0ff */
[----:B------:R-:W4:Y:S01]  /*7000*/  LDL.LU R231, [R1+0xcc] ;  /* 0x0000cc0001e77983 */ /* 0x000f220000300800 */
[----:B------:R-:W-:-:S03]  /*7010*/  IADD3.X R88, R88, UR7, RZ, P6, !PT ;  /* 0x0000000758587c10 */ /* 0x000fc6000b7fe4ff */
[----:B------:R-:W-:Y:S01]  /*7020*/  STL [R1+0xfc], R17 ;  /* 0x0000fc1101007387 */ /* 0x000fe20000100800 */
[----:B------:R-:W-:-:S03]  /*7030*/  IADD3 R89, P6, R89, UR6, RZ ;  /* 0x0000000659597c10 */ /* 0x000fc6000ffde0ff */
[----:B------:R-:W-:Y:S01]  /*7040*/  STL [R1+0x100], R18 ;  /* 0x0001001201007387 */ /* 0x000fe20000100800 */
[----:B------:R-:W-:-:S03]  /*7050*/  IADD3.X R90, R90, UR7, RZ, P1, !PT ;  /* 0x000000075a5a7c10 */ /* 0x000fc60008ffe4ff */
[----:B------:R-:W-:Y:S01]  /*7060*/  STL [R1+0x104], R19 ;  /* 0x0001041301007387 */ /* 0x000fe20000100800 */
[----:B------:R-:W-:-:S03]  /*7070*/  IADD3 R91, P1, R91, UR6, RZ ;  /* 0x000000065b5b7c10 */ /* 0x000fc6000ff3e0ff */
[----:B------:R-:W-:Y:S01]  /*7080*/  STL [R1+0x108], R20 ;  /* 0x0001081401007387 */ /* 0x000fe20000100800 */
[----:B------:R-:W-:-:S03]  /*7090*/  IADD3.X R92, R92, UR7, RZ, P6, !PT ;  /* 0x000000075c5c7c10 */ /* 0x000fc6000b7fe4ff */
[----:B------:R-:W-:Y:S04]  /*70a0*/  STL [R1+0x10c], R21 ;  /* 0x00010c1501007387 */ /* 0x000fe80000100800 */
[----:B------:R-:W-:Y:S04]  /*70b0*/  STL [R1+0x110], R22 ;  /* 0x0001101601007387 */ /* 0x000fe80000100800 */
[----:B------:R-:W-:Y:S04]  /*70c0*/  STL [R1+0x114], R23 ;  /* 0x0001141701007387 */ /* 0x000fe80000100800 */
[----:B------:R-:W-:Y:S04]  /*70d0*/  STL [R1+0x118], R88 ;  /* 0x0001185801007387 */ /* 0x000fe80000100800 */
[----:B------:R-:W-:Y:S04]  /*70e0*/  STL [R1+0x11c], R89 ;  /* 0x00011c5901007387 */ /* 0x000fe80000100800 */
[----:B------:R1:W-:Y:S04]  /*70f0*/  STL [R1+0x120], R90 ;  /* 0x0001205a01007387 */ /* 0x0003e80000100800 */
[----:B------:R1:W-:Y:S04]  /*7100*/  STL [R1+0x124], R91 ;  /* 0x0001245b01007387 */ /* 0x0003e80000100800 */
[----:B------:R1:W-:Y:S04]  /*7110*/  STL [R1+0x128], R92 ;  /* 0x0001285c01007387 */ /* 0x0003e80000100800 */
[----:B-1----:R-:W2:Y:S04]  /*7120*/  LDL R90, [R1+0x8] ;  /* 0x00000800015a7983 */ /* 0x002ea80000100800 */
[----:B------:R-:W4:Y:S04]  /*7130*/  LDL R91, [R1+0x4] ;  /* 0x00000400015b7983 */ /* 0x000f280000100800 */
[----:B------:R-:W4:Y:S04]  /*7140*/  LDL R92, [R1] ;  /* 0x00000000015c7983 */ /* 0x000f280000100800 */
[----:B------:R-:W4:Y:S04]  /*7150*/  LDL R89, [R1+0xc] ;  /* 0x00000c0001597983 */ /* 0x000f280000100800 */
        /* <DEDUP_REMOVED lines=15> */
[----:B------:R-:W4:Y:S01]  /*7250*/  LDL R0, [R1+0x4c] ;  /* 0x00004c0001007983 */ /* 0x000f220000100800 */
[----:B------:R-:W-:-:S02]  /*7260*/  IADD3.X R94, R94, UR7, RZ, P1, !PT ;  /* 0x000000075e5e7c10 */ /* 0x000fc40008ffe4ff */
[----:B------:R-:W-:Y:S01]  /*7270*/  IADD3 R95, P1, R95, UR6, RZ ;  /* 0x000000065f5f7c10 */ /* 0x000fe2000ff3e0ff */
[----:B------:R-:W-:Y:S01]  /*7280*/  IMAD.MOV.U32 R144, RZ, RZ, R206 ;  /* 0x000000ffff907224 */ /* 0x000fe200078e00ce */
[----:B------:R-:W4:Y:S02]  /*7290*/  LDL R252, [R1+0x50] ;  /* 0x0000500001fc7983 */ /* 0x000f240000100800 */
[----:B------:R-:W-:Y:S02]  /*72a0*/  IADD3.X R98, R98, UR7, RZ, P1, !PT ;  /* 0x0000000762627c10 */ /* 0x000fe40008ffe4ff */
[----:B------:R-:W-:Y:S01]  /*72b0*/  IADD3 R99, P1, R99, UR6, RZ ;  /* 0x0000000663637c10 */ /* 0x000fe2000ff3e0ff */
[----:B------:R-:W4:Y:S03]  /*72c0*/  LDL R238, [R1+0x54] ;  /* 0x0000540001ee7983 */ /* 0x000f260000100800 */
[----:B------:R-:W-:Y:S01]  /*72d0*/  IADD3.X R102, R102, UR7, RZ, P1, !PT ;  /* 0x0000000766667c10 */ /* 0x000fe20008ffe4ff */
[----:B------:R-:W4:Y:S01]  /*72e0*/  LDL R158, [R1+0x58] ;  /* 0x00005800019e7983 */ /* 0x000f220000100800 */
[----:B------:R-:W-:-:S03]  /*72f0*/  IADD3 R103, P1, R103, UR6, RZ ;  /* 0x0000000667677c10 */ /* 0x000fc6000ff3e0ff */
[----:B------:R-:W4:Y:S01]  /*7300*/  LDL R159, [R1+0x5c] ;  /* 0x00005c00019f7983 */ /* 0x000f220000100800 */
[----:B------:R-:W-:Y:S02]  /*7310*/  IADD3.X R106, R106, UR7, RZ, P1, !PT ;  /* 0x000000076a6a7c10 */ /* 0x000fe40008ffe4ff */
[----:B------:R-:W-:Y:S01]  /*7320*/  IADD3 R107, P1, R107, UR6, RZ ;  /* 0x000000066b6b7c10 */ /* 0x000fe2000ff3e0ff */
[----:B------:R-:W4:Y:S03]  /*7330*/  LDL R155, [R1+0x60] ;  /* 0x00006000019b7983 */ /* 0x000f260000100800 */
[----:B------:R-:W-:Y:S02]  /*7340*/  IADD3.X R110, R110, UR7, RZ, P1, !PT ;  /* 0x000000076e6e7c10 */ /* 0x000fe40008ffe4ff */
[----:B------:R-:W-:-:S04]  /*7350*/  IADD3 R111, P1, R111, UR6, RZ ;  /* 0x000000066f6f7c10 */ /* 0x000fc8000ff3e0ff */
        /* <DEDUP_REMOVED lines=15> */
[----:B---3--:R-:W-:Y:S02]  /*7450*/  LEA R143, P1, R15, R230, 0x3 ;  /* 0x000000e60f8f7211 */ /* 0x008fe400078218ff */
[----:B--2---:R-:W-:Y:S02]  /*7460*/  SHF.R.S32.HI R206, RZ, 0x1f, R90 ;  /* 0x0000001fffce7819 */ /* 0x004fe4000001145a */
[----:B----4-:R-:W-:Y:S02]  /*7470*/  SHF.R.S32.HI R205, RZ, 0x1f, R91 ;  /* 0x0000001fffcd7819 */ /* 0x010fe4000001145b */
[----:B------:R-:W-:Y:S02]  /*7480*/  SHF.R.S32.HI R204, RZ, 0x1f, R92 ;  /* 0x0000001fffcc7819 */ /* 0x000fe4000001145c */
[----:B------:R-:W-:-:S02]  /*7490*/  SHF.L.U64.HI R205, R91, 0x2, R205 ;  /* 0x000000025bcd7819 */ /* 0x000fc400000102cd */
[----:B------:R-:W-:Y:S02]  /*74a0*/  SHF.R.S32.HI R207, RZ, 0x1f, R89 ;  /* 0x0000001fffcf7819 */ /* 0x000fe40000011459 */
[----:B------:R-:W-:Y:S02]  /*74b0*/  SHF.L.U64.HI R204, R92, 0x2, R204 ;  /* 0x000000025ccc7819 */ /* 0x000fe400000102cc */
[----:B------:R-:W-:Y:S01]  /*74c0*/  SHF.R.S32.HI R208, RZ, 0x1f, R88 ;  /* 0x0000001fffd07819 */ /* 0x000fe20000011458 */
[----:B------:R1:W5:Y:S01]  /*74d0*/  LDL.LU R92, [R1+0x128] ;  /* 0x00012800015c7983 */ /* 0x0003620000300800 */
[----:B------:R-:W-:Y:S02]  /*74e0*/  SHF.L.U64.HI R206, R90, 0x2, R206 ;  /* 0x000000025ace7819 */ /* 0x000fe400000102ce */
[----:B------:R-:W-:Y:S01]  /*74f0*/  SHF.R.S32.HI R209, RZ, 0x1f, R23 ;  /* 0x0000001fffd17819 */ /* 0x000fe20000011417 */
[----:B------:R1:W5:Y:S01]  /*7500*/  LDL.LU R91, [R1+0x124] ;  /* 0x00012400015b7983 */ /* 0x0003620000300800 */
[----:B------:R-:W-:-:S02]  /*7510*/  SHF.L.U64.HI R207, R89, 0x2, R207 ;  /* 0x0000000259cf7819 */ /* 0x000fc400000102cf */
[----:B------:R-:W-:Y:S01]  /*7520*/  SHF.R.S32.HI R211, RZ, 0x1f, R22 ;  /* 0x0000001fffd37819 */ /* 0x000fe20000011416 */
[----:B------:R1:W5:Y:S01]  /*7530*/  LDL.LU R90, [R1+0x120] ;  /* 0x00012000015a7983 */ /* 0x0003620000300800 */
        /* <DEDUP_REMOVED lines=40> */
[----:B------:R-:W-:Y:S01]  /*77c0*/  SHF.L.U64.HI R229, R9, 0x2, R229 ;  /* 0x0000000209e57819 */ /* 0x000fe200000102e5 */
[----:B------:R1:W5:Y:S01]  /*77d0*/  LDL.LU R16, [R1+0xe8] ;  /* 0x0000e80001107983 */ /* 0x0003620000300800 */
[----:B------:R-:W-:-:S03]  /*77e0*/  SHF.L.U64.HI R230, R0, 0x2, R230 ;  /* 0x0000000200e67819 */ /* 0x000fc600000102e6 */
[----:B------:R1:W5:Y:S04]  /*77f0*/  LDL.LU R14, [R1+0xe4] ;  /* 0x0000e400010e7983 */ /* 0x0003680000300800 */
[----:B------:R1:W5:Y:S04]  /*7800*/  LDL.LU R9, [R1+0xe0] ;  /* 0x0000e00001097983 */ /* 0x0003680000300800 */
[----:B------:R1:W5:Y:S01]  /*7810*/  LDL.LU R0, [R1+0xdc] ;  /* 0x0000dc0001007983 */ /* 0x0003620000300800 */
        /* <DEDUP_REMOVED lines=20> */
[----:B------:R-:W-:Y:S02]  /*7960*/  IADD3 R133, P6, R133, UR6, RZ ;  /* 0x0000000685857c10 */ /* 0x000fe4000ffde0ff */
[----:B------:R-:W-:Y:S02]  /*7970*/  SHF.R.S32.HI R153, RZ, 0x1f, R232 ;  /* 0x0000001fff997819 */ /* 0x000fe400000114e8 */
[----:B------:R-:W-:Y:S02]  /*7980*/  IADD3.X R136, R136, UR7, RZ, P6, !PT ;  /* 0x0000000788887c10 */ /* 0x000fe4000b7fe4ff */
[----:B------:R-:W-:Y:S02]  /*7990*/  IADD3 R137, P6, R137, UR6, RZ ;  /* 0x0000000689897c10 */ /* 0x000fe4000ffde0ff */
[----:B------:R-:W-:-:S02]  /*79a0*/  SHF.R.S32.HI R24, RZ, 0x1f, R215 ;  /* 0x0000001fff187819 */ /* 0x000fc400000114d7 */
[----:B------:R-:W-:Y:S02]  /*79b0*/  IADD3.X R140, R140, UR7, RZ, P6, !PT ;  /* 0x000000078c8c7c10 */ /* 0x000fe4000b7fe4ff */
[----:B------:R-:W-:Y:S02]  /*79c0*/  IADD3 R141, P6, R141, UR6, RZ ;  /* 0x000000068d8d7c10 */ /* 0x000fe4000ffde0ff */
[----:B------:R-:W-:Y:S02]  /*79d0*/  SHF.R.S32.HI R146, RZ, 0x1f, R231 ;  /* 0x0000001fff927819 */ /* 0x000fe400000114e7 */
[----:B------:R-:W-:Y:S02]  /*79e0*/  LEA.HI R153, R153, R232, RZ, 0x6 ;  /* 0x000000e899997211 */ /* 0x000fe400078f30ff */
[----:B------:R-:W-:Y:S02]  /*79f0*/  SHF.L.U64.HI R24, R215, 0x2, R24 ;  /* 0x00000002d7187819 */ /* 0x000fe40000010218 */
[----:B------:R-:W-:Y:S01]  /*7a00*/  SHF.R.S32.HI R175, RZ, 0x1f, R15 ;  /* 0x0000001fffaf7819 */ /* 0x000fe2000001140f */
[----:B------:R-:W-:Y:S01]  /*7a10*/  IMAD.SHL.U32 R150, R156, 0x4, RZ ;  /* 0x000000049c967824 */ /* 0x000fe200078e00ff */
[----:B------:R-:W-:-:S02]  /*7a20*/  IADD3.X R145, R145, UR7, RZ, P6, !PT ;  /* 0x0000000791917c10 */ /* 0x000fc4000b7fe4ff */
[----:B------:R-:W-:Y:S02]  /*7a30*/  SHF.R.S32.HI R237, RZ, 0x1f, R142 ;  /* 0x0000001fffed7819 */ /* 0x000fe4000001148e */
[----:B------:R-:W-:Y:S02]  /*7a40*/  SHF.L.U64.HI R146, R231, 0x2, R146 ;  /* 0x00000002e7927819 */ /* 0x000fe40000010292 */
[----:B------:R-:W-:Y:S02]  /*7a50*/  SHF.L.U64.HI R149, R156, 0x2, R149 ;  /* 0x000000029c957819 */ /* 0x000fe40000010295 */
[----:B------:R-:W-:Y:S02]  /*7a60*/  SHF.R.S32.HI R236, RZ, 0x1f, R155 ;  /* 0x0000001fffec7819 */ /* 0x000fe4000001149b */
[----:B------:R-:W-:Y:S02]  /*7a70*/  SHF.R.S32.HI R153, RZ, 0x6, R153 ;  /* 0x00000006ff997819 */ /* 0x000fe40000011499 */
[----:B------:R-:W-:-:S02]  /*7a80*/  IADD3 R143, P6, R143, UR4, RZ ;  /* 0x000000048f8f7c10 */ /* 0x000fc4000ffde0ff */
[----:B------:R-:W-:Y:S02]  /*7a90*/  LEA.HI.X R148, R15, R24, R175, 0x3, P1 ;  /* 0x000000180f947211 */ /* 0x000fe400008f1caf */
[----:B------:R-:W-:Y:S02]  /*7aa0*/  SHF.R.S32.HI R156, RZ, 0x1f, R164 ;  /* 0x0000001fff9c7819 */ /* 0x000fe400000114a4 */
[----:B------:R-:W-:Y:S02]  /*7ab0*/  SHF.R.S32.HI R176, RZ, 0x1f, R165 ;  /* 0x0000001fffb07819 */ /* 0x000fe400000114a5 */
[----:B------:R-:W-:Y:S02]  /*7ac0*/  SHF.R.S32.HI R177, RZ, 0x1f, R166 ;  /* 0x0000001fffb17819 */ /* 0x000fe400000114a6 */
[----:B------:R-:W-:Y:S02]  /*7ad0*/  SHF.R.S32.HI R178, RZ, 0x1f, R10 ;  /* 0x0000001fffb27819 */ /* 0x000fe4000001140a */
[----:B------:R-:W-:-:S02]  /*7ae0*/  SHF.R.S32.HI R179, RZ, 0x1f, R167 ;  /* 0x0000001fffb37819 */ /* 0x000fc400000114a7 */
[----:B------:R-:W-:Y:S02]  /*7af0*/  SHF.R.S32.HI R180, RZ, 0x1f, R168 ;  /* 0x0000001fffb47819 */ /* 0x000fe400000114a8 */
        /* <DEDUP_REMOVED lines=34> */
[----:B------:R-:W-:Y:S01]  /*7d20*/  SHF.R.S32.HI R235, RZ, 0x1f, R159 ;  /* 0x0000001fffeb7819 */ /* 0x000fe2000001149f */
[----:B------:R-:W-:Y:S01]  /*7d30*/  IMAD.MOV.U32 R147, RZ, RZ, 0x1 ;  /* 0x00000001ff937424 */ /* 0x000fe200078e00ff */
[----:B------:R-:W-:Y:S01]  /*7d40*/  SHF.L.U64.HI R237, R142, 0x2, R237 ;  /* 0x000000028eed7819 */ /* 0x000fe200000102ed */
[----:B------:R-:W-:Y:S01]  /*7d50*/  IMAD.MOV.U32 R151, RZ, RZ, -0x1 ;  /* 0xffffffffff977424 */ /* 0x000fe200078e00ff */
[----:B------:R-:W-:Y:S01]  /*7d60*/  SHF.L.U64.HI R236, R155, 0x2, R236 ;  /* 0x000000029bec7819 */ /* 0x000fe200000102ec */
[----:B------:R-:W-:Y:S01]  /*7d70*/  IMAD.MOV.U32 R142, RZ, RZ, RZ ;  /* 0x000000ffff8e7224 */ /* 0x000fe200078e00ff */
[----:B------:R-:W-:-:S02]  /*7d80*/  IADD3.X R148, R148, UR5, RZ, P6, !PT ;  /* 0x0000000594947c10 */ /* 0x000fc4000b7fe4ff */
        /* <DEDUP_REMOVED lines=22> */
[----:B------:R-:W-:Y:S02]  /*7ef0*/  SHF.L.U64.HI R175, R15, 0x2, R175 ;  /* 0x000000020faf7819 */ /* 0x000fe400000102af */
[----:B------:R-:W-:-:S02]  /*7f00*/  CS2R R36, SRZ ;  /* 0x0000000000247805 */ /* 0x000fc4000001ff00 */
[----:B------:R-:W-:Y:S02]  /*7f10*/  SHF.L.U64.HI R156, R164, 0x2, R156 ;  /* 0x00000002a49c7819 */ /* 0x000fe4000001029c */
[----:B------:R-:W-:Y:S02]  /*7f20*/  CS2R R38, SRZ ;  /* 0x0000000000267805 */ /* 0x000fe4000001ff00 */
[----:B------:R-:W-:Y:S02]  /*7f30*/  SHF.L.U64.HI R176, R165, 0x2, R176 ;  /* 0x00000002a5b07819 */ /* 0x000fe400000102b0 */
        /* <DEDUP_REMOVED lines=15> */
[----:B------:R-:W-:Y:S01]  /*8030*/  SHF.L.U64.HI R184, R171, 0x2, R184 ;  /* 0x00000002abb87819 */ /* 0x000fe200000102b8 */
[----:B------:R-:W-:Y:S01]  /*8040*/  VIADD R155, R153, 0xfffffffe ;  /* 0xfffffffe999b7836 */ /* 0x000fe20000000000 */
[----:B------:R-:W-:Y:S02]  /*8050*/  SHF.L.U64.HI R185, R172, 0x2, R185 ;  /* 0x00000002acb97819 */ /* 0x000fe400000102b9 */
[----:B------:R-:W-:Y:S02]  /*8060*/  SHF.L.U64.HI R186, R7, 0x2, R186 ;  /* 0x0000000207ba7819 */ /* 0x000fe400000102ba */
[----:B------:R-:W-:Y:S02]  /*8070*/  SHF.L.U64.HI R187, R173, 0x2, R187 ;  /* 0x00000002adbb7819 */ /* 0x000fe400000102bb */
[----:B------:R-:W-:Y:S02]  /*8080*/  SHF.L.U64.HI R188, R174, 0x2, R188 ;  /* 0x00000002aebc7819 */ /* 0x000fe400000102bc */
[----:B------:R-:W-:-:S02]  /*8090*/  SHF.L.U64.HI R189, R241, 0x2, R189 ;  /* 0x00000002f1bd7819 */ /* 0x000fc400000102bd */
[----:B------:R-:W-:Y:S02]  /*80a0*/  SHF.L.U64.HI R190, R6, 0x2, R190 ;  /* 0x0000000206be7819 */ /* 0x000fe400000102be */
        /* <DEDUP_REMOVED lines=24> */
[----:B-1----:R-:W-:-:S07]  /*8230*/  SHF.L.U64.HI R235, R159, 0x2, R235 ;  /* 0x000000029feb7819 */ /* 0x002fce00000102eb */
.L_x_1:
[----:B------:R-:W1:Y:S01]  /*8240*/  S2R R155, SR_CgaCtaId ;  /* 0x00000000009b7919 */ /* 0x000e620000008800 */
[----:B------:R-:W-:Y:S01]  /*8250*/  VIADD R151, R151, 0x1 ;  /* 0x0000000197977836 */ /* 0x000fe20000000000 */
[----:B------:R-:W-:Y:S01]  /*8260*/  MOV R159, 0x400 ;  /* 0x00000400009f7802 */ /* 0x000fe20000000f00 */
[----:B------:R-:W-:-:S04]  /*8270*/  DEPBAR.LE SB0, 0x2 ;  /* 0x000080800000791a */ /* 0x000fc80000000000 */
[----:B------:R-:W-:Y:S01]  /*8280*/  BAR.SYNC.DEFER_BLOCKING 0x0 ;  /* 0x0000000000007b1d */ /* 0x000fe20000010000 */
[----:B------:R-:W-:Y:S01]  /*8290*/  ISETP.GT.AND P1, PT, R151, 0x2, PT ;  /* 0x000000029700780c */ /* 0x000fe20003f24270 */
[----:B------:R-:W-:Y:S01]  /*82a0*/  VIADD R238, R153, 0xfffffffe ;  /* 0xfffffffe99ee7836 */ /* 0x000fe20000000000 */
[----:B------:R-:W-:Y:S01]  /*82b0*/  ISETP.GT.AND P6, PT, R144, RZ, PT ;  /* 0x000000ff9000720c */ /* 0x000fe20003fc4270 */
[----:B------:R-:W-:Y:S01]  /*82c0*/  VIADD R147, R147, 0x1 ;  /* 0x0000000193937836 */ /* 0x000fe20000000000 */
[----:B------:R-:W-:Y:S01]  /*82d0*/  SEL R151, R151, RZ, !P1 ;  /* 0x000000ff97977207 */ /* 0x000fe20004800000 */
[----:B------:R-:W-:Y:S01]  /*82e0*/  UMOV UR9, 0x40000040 ;  /* 0x4000004000097882 */ /* 0x000fe20000000000 */
[----:B------:R-:W-:Y:S01]  /*82f0*/  UMOV UR11, 0x40000040 ;  /* 0x40000040000b7882 */ /* 0x000fe20000000000 */
[----:B------:R-:W-:Y:S01]  /*8300*/  WARPGROUP.ARRIVE ;  /* 0x00000000000079c5 */ /* 0x000fe20000000000 */
[----:B-1----:R-:W-:-:S05]  /*8310*/  LEA R159, R155, R159, 0x18 ;  /* 0x0000009f9b9f7211 */ /* 0x002fca00078ec0ff */
[C-C-:B------:R-:W-:Y:S02]  /*8320*/  IMAD R155, R151.reuse, 0x4000, R159.reuse ;  /* 0x00004000979b7824 */ /* 0x140fe400078e029f */
[----:B------:R-:W-:Y:S02]  /*8330*/  IMAD R158, R151, 0x8000, R159 ;  /* 0x00008000979e7824 */ /* 0x000fe400078e029f */
[----:B------:R-:W-:-:S03]  /*8340*/  VIADD R155, R155, 0x18000 ;  /* 0x000180009b9b7836 */ /* 0x000fc60000000000 */
[----:B------:R-:W-:Y:S02]  /*8350*/  SHF.R.U32.HI R158, RZ, 0x4, R158 ;  /* 0x00000004ff9e7819 */ /* 0x000fe4000001169e */
[----:B------:R-:W-:Y:S02]  /*8360*/  SHF.R.U32.HI R155, RZ, 0x4, R155 ;  /* 0x00000004ff9b7819 */ /* 0x000fe4000001169b */
[----:B------:R-:W-:Y:S02]  /*8370*/  SGXT.U32 R158, R158, 0xe ;  /* 0x0000000e9e9e781a */ /* 0x000fe40000000000 */
[----:B------:R-:W-:Y:S02]  /*8380*/  SGXT.U32 R155, R155, 0xe ;  /* 0x0000000e9b9b781a */ /* 0x000fe40000000000 */
[----:B------:R-:W-:Y:S02]  /*8390*/  R2UR UR8, R158 ;  /* 0x000000009e0872ca */ /* 0x000fe400000e0000 */
[----:B------:R-:W-:-:S02]  /*83a0*/  R2UR UR10, R155 ;  /* 0x000000009b0a72ca */ /* 0x000fc400000e0000 */
[----:B------:R-:W-:-:S04]  /*83b0*/  IADD3 R158, P1, R158, 0x2, RZ ;  /* 0x000000029e9e7810 */ /* 0x000fc80007f3e0ff */
[----:B------:R-:W-:Y:S01]  /*83c0*/  R2UR UR4, R158 ;  /* 0x000000009e0472ca */ /* 0x000fe200000e0000 */
[----:B------:R-:W-:-:S05]  /*83d0*/  IMAD.MOV.U32 R158, RZ, RZ, RZ ;  /* 0x000000ffff9e7224 */ /* 0x000fca00078e00ff */
[----:B------:R-:W-:Y:S01]  /*83e0*/  IADD3.X R158, R158, 0x40000040, RZ, P1, !PT ;  /* 0x400000409e9e7810 */ /* 0x000fe20000ffe4ff */
[----:B------:R-:W-:Y:S01]  /*83f0*/  HGMMA.64x64x8.F32.TF32 R56, gdesc[UR8], R56 ;  /* 0x04e00000083879f0 */ /* 0x000fe20008702838 */
[----:B------:R-:W-:Y:S02]  /*8400*/  IADD3 R155, P1, R155, 0x2, RZ ;  /* 0x000000029b9b7810 */ /* 0x000fe40007f3e0ff */
[----:B------:R-:W-:Y:S01]  /*8410*/  R2UR UR5, R158 ;  /* 0x000000009e0572ca */ /* 0x000fe200000e0000 */
[----:B------:R-:W-:Y:S01]  /*8420*/  IMAD.MOV.U32 R158, RZ, RZ, RZ ;  /* 0x000000ffff9e7224 */ /* 0x000fe200078e00ff */
[----:B------:R-:W-:Y:S02]  /*8430*/  R2UR UR6, R155 ;  /* 0x000000009b0672ca */ /* 0x000fe400000e0000 */
[----:B------:R-:W-:Y:S02]  /*8440*/  SEL R155, RZ, 0x4, !P6 ;  /* 0x00000004ff9b7807 */ /* 0x000fe40007000000 */
[----:B------:R-:W-:-:S02]  /*8450*/  IADD3.X R158, R158, 0x40000040, RZ, P1, !PT ;  /* 0x400000409e9e7810 */ /* 0x000fc40000ffe4ff */
[----:B------:R-:W-:Y:S02]  /*8460*/  ISETP.GE.AND P1, PT, R142, R238, PT ;  /* 0x000000ee8e00720c */ /* 0x000fe40003f26270 */
[----:B------:R-:W-:Y:S01]  /*8470*/  R2UR UR7, R158 ;  /* 0x000000009e0772ca */ /* 0x000fe200000e0000 */
[----:B------:R-:W-:Y:S01]  /*8480*/  IMAD.MOV.U32 R158, RZ, RZ, R143 ;  /* 0x000000ffff9e7224 */ /* 0x000fe200078e008f */
[----:B------:R-:W-:Y:S01]  /*8490*/  ISETP.GT.AND P6, PT, R147, 0x2, PT ;  /* 0x000000029300780c */ /* 0x000fe20003fc4270 */
[----:B------:R-:W-:Y:S01]  /*84a0*/  UIADD3.64 UR24, UR4, 0x2, URZ ;  /* 0x0000000204187897 */ /* 0x000fe2000fffe03f */
[----:B------:R-:W-:Y:S01]  /*84b0*/  SEL R155, R155, RZ, !P1 ;  /* 0x000000ff9b9b7207 */ /* 0x000fe20004800000 */
[----:B------:R-:W-:Y:S01]  /*84c0*/  UIADD3.64 UR28, UR4, 0x4, URZ ;  /* 0x00000004041c7897 */ /* 0x000fe2000fffe03f */
[----:B------:R-:W-:Y:S01]  /*84d0*/  SEL R147, R147, RZ, !P6 ;  /* 0x000000ff93937207 */ /* 0x000fe20007000000 */
[----:B------:R-:W-:Y:S01]  /*84e0*/  UIADD3.64 UR32, UR4, 0x3fe, URZ ;  /* 0x000003fe04207897 */ /* 0x000fe2000fffe03f */
[----:B------:R-:W-:Y:S01]  /*84f0*/  ISETP.NE.U32.AND P6, PT, R155, RZ, PT ;  /* 0x000000ff9b00720c */ /* 0x000fe20003fc5070 */
[----:B------:R-:W-:-:S02]  /*8500*/  UIADD3.64 UR36, UR4, 0x400, URZ ;  /* 0x0000040004247897 */ /* 0x000fc4000fffe03f */
[----:B------:R-:W-:Y:S01]  /*8510*/  UIADD3.64 UR20, UR4, 0x402, URZ ;  /* 0x0000040204147897 */ /* 0x000fe2000fffe03f */
[----:B------:R-:W-:Y:S01]  /*8520*/  IMAD R155, R147, 0x8000, R159 ;  /* 0x00008000939b7824 */ /* 0x000fe200078e029f */
[----:B------:R-:W-:Y:S01]  /*8530*/  UIADD3.64 UR26, UR6, 0x2, URZ ;  /* 0x00000002061a7897 */ /* 0x000fe2000fffe03f */
[----:B------:R-:W-:Y:S01]  /*8540*/  IMAD.MOV.U32 R159, RZ, RZ, R148 ;  /* 0x000000ffff9f7224 */ /* 0x000fe200078e0094 */
[----:B------:R-:W-:Y:S01]  /*8550*/  UIADD3.64 UR30, UR6, 0x4, URZ ;  /* 0x00000004061e7897 */ /* 0x000fe2000fffe03f */
[----:B-----5:R-:W-:Y:S01]  /*8560*/  IMAD.IADD R238, R9, 0x1, R155 ;  /* 0x0000000109ee7824 */ /* 0x020fe200078e029b */
[----:B------:R-:W-:Y:S02]  /*8570*/  UIADD3.64 UR34, UR6, 0x1fe, URZ ;  /* 0x000001fe06227897 */ /* 0x000fe4000fffe03f */
[----:B------:R-:W-:Y:S02]  /*8580*/  UIADD3.64 UR38, UR6, 0x200, URZ ;  /* 0x0000020006267897 */ /* 0x000fe4000fffe03f */
[----:B------:R-:W-:-:S02]  /*8590*/  UIADD3.64 UR22, UR6, 0x202, URZ ;  /* 0x0000020206167897 */ /* 0x000fc4000fffe03f */
[----:B------:R-:W-:Y:S02]  /*85a0*/  UIADD3.64 UR16, UR4, 0x404, URZ ;  /* 0x0000040404107897 */ /* 0x000fe4000fffe03f */
[----:B------:R-:W-:Y:S02]  /*85b0*/  UIADD3.64 UR18, UR6, 0x204, URZ ;  /* 0x0000020406127897 */ /* 0x000fe4000fffe03f */
[----:B------:R-:W-:Y:S02]  /*85c0*/  UIADD3.64 UR8, UR4, 0x1fe, URZ ;  /* 0x000001fe04087897 */ /* 0x000fe4000fffe03f */
[----:B------:R-:W-:Y:S04]  /*85d0*/  HGMMA.64x64x8.F32.TF32 R56, gdesc[UR4], R56 ;  /* 0x04e00000043879f0 */ /* 0x000fe80008702838 */
[----:B------:R-:W-:Y:S01]  /*85e0*/  HGMMA.64x64x8.F32.TF32 R56, gdesc[UR24], R56 ;  /* 0x04e00000183879f0 */ /* 0x000fe20008702838 */
[----:B------:R-:W-:-:S03]  /*85f0*/  UIADD3.64 UR24, UR4, 0x202, URZ ;  /* 0x0000020204187897 */ /* 0x000fc6000fffe03f */
        /* <DEDUP_REMOVED lines=8> */
[----:B------:R-:W-:Y:S04]  /*8680*/  HGMMA.64x64x8.F32.TF32 R56, gdesc[UR16], R56 ;  /* 0x04e00000103879f0 */ /* 0x000fe80008702838 */
[----:B------:R-:W-:Y:S01]  /*8690*/  HGMMA.64x64x8.F32.TF32 R24, gdesc[UR8], R24 ;  /* 0x04e00000081879f0 */ /* 0x000fe20008702818 */
[----:B------:R-:W-:Y:S01]  /*86a0*/  UIADD3.64 UR8, UR4, 0x200, URZ ;  /* 0x0000020004087897 */ /* 0x000fe2000fffe03f */
[----:B------:R-:W-:Y:S01]  /*86b0*/  UMOV UR10, UR6 ;  /* 0x00000006000a7c82 */ /* 0x000fe20008000000 */
[----:B------:R-:W-:Y:S01]  /*86c0*/  UMOV UR11, UR7 ;  /* 0x00000007000b7c82 */ /* 0x000fe20008000000 */
[----:B------:R-:W-:Y:S01]  /*86d0*/  UIADD3.64 UR4, UR4, 0x604, URZ ;  /* 0x0000060404047897 */ /* 0x000fe2000fffe03f */
[----:B------:R-:W-:Y:S01]  /*86e0*/  UMOV UR6, UR18 ;  /* 0x0000001200067c82 */ /* 0x000fe20008000000 */
[----:B------:R-:W-:-:S04]  /*86f0*/  UMOV UR7, UR19 ;  /* 0x0000001300077c82 */ /* 0x000fc80008000000 */
[----:B------:R-:W-:Y:S04]  /*8700*/  HGMMA.64x64x8.F32.TF32 R24, gdesc[UR8], R24 ;  /* 0x04e00000081879f0 */ /* 0x000fe80008702818 */
[----:B------:R-:W-:Y:S04]  /*8710*/  HGMMA.64x64x8.F32.TF32 R24, gdesc[UR24], R24 ;  /* 0x04e00000181879f0 */ /* 0x000fe80008702818 */
[----:B------:R-:W-:Y:S04]  /*8720*/  HGMMA.64x64x8.F32.TF32 R24, gdesc[UR28], R24 ;  /* 0x04e000001c1879f0 */ /* 0x000fe80008702818 */
[----:B------:R-:W-:Y:S04]  /*8730*/  HGMMA.64x64x8.F32.TF32 R24, gdesc[UR32], R24 ;  /* 0x04e00000201879f0 */ /* 0x000fe80008702818 */
[----:B------:R-:W-:Y:S04]  /*8740*/  HGMMA.64x64x8.F32.TF32 R24, gdesc[UR36], R24 ;  /* 0x04e00000241879f0 */ /* 0x000fe80008702818 */
[----:B------:R-:W-:Y:S04]  /*8750*/  HGMMA.64x64x8.F32.TF32 R24, gdesc[UR20], R24 ;  /* 0x04e00000141879f0 */ /* 0x000fe80008702818 */
[----:B------:R-:W-:Y:S03]  /*8760*/  HGMMA.64x64x8.F32.TF32 R24, gdesc[UR4], R24, gsb0 ;  /* 0x04e00000041879f0 */ /* 0x000fe60008002818 */
[----:B------:R-:W-:-:S02]  /*8770*/  WARPGROUP.DEPBAR.LE gsb0, 0x1 ;  /* 0x00008000000079c5 */ /* 0x000fc40000010100 */
[----:B------:R-:W-:Y:S06]  /*8780*/  BAR.SYNC.DEFER_BLOCKING 0x0 ;  /* 0x0000000000007b1d */ /* 0x000fec0000010000 */
[----:B------:R-:W-:Y:S01]  /*8790*/  @!PT LDS RZ, [RZ] ;  /* 0x00000000fffff984 */ /* 0x000fe20000000800 */
[----:B------:R-:W-:Y:S01]  /*87a0*/  @!PT LDS RZ, [RZ] ;  /* 0x00000000fffff984 */ /* 0x000fe20000000800 */
[----:B------:R-:W-:Y:S01]  /*87b0*/  @!PT LDS RZ, [RZ] ;  /* 0x00000000fffff984 */ /* 0x000fe20000000800 */
[----:B------:R1:W-:Y:S01]  /*87c0*/  LDGSTS.E [R238], desc[UR12][R158.64], P6 ;  /* 0x000000009eee7fae */ /* 0x0003e2000b12184c */
[----:B------:R-:W-:-:S04]  /*87d0*/  ISETP.GT.AND P6, PT, R144, 0x1, PT ;  /* 0x000000019000780c */ /* 0x000fc80003fc4270 */
[----:B------:R-:W-:-:S04]  /*87e0*/  SEL R252, RZ, 0x4, !P6 ;  /* 0x00000004fffc7807 */ /* 0x000fc80007000000 */
[----:B------:R-:W-:Y:S02]  /*87f0*/  SEL R252, R252, RZ, !P1 ;  /* 0x000000fffcfc7207 */ /* 0x000fe40004800000 */
[----:B-1----:R-:W-:-:S05]  /*8800*/  IADD3 R158, P6, R2, R143, RZ ;  /* 0x0000008f029e7210 */ /* 0x002fca0007fde0ff */
[----:B------:R-:W-:Y:S01]  /*8810*/  IMAD.X R159, R148, 0x1, R237, P6 ;  /* 0x00000001949f7824 */ /* 0x000fe200030e06ed */
[----:B------:R-:W-:-:S13]  /*8820*/  ISETP.NE.U32.AND P6, PT, R252, RZ, PT ;  /* 0x000000fffc00720c */ /* 0x000fda0003fc5070 */
[----:B------:R1:W-:Y:S04]  /*8830*/  LDGSTS.E [R238+0x4], desc[UR12][R158.64], P6 ;  /* 0x000040009eee7fae */ /* 0x0003e8000b12184c */
[----:B------:R-:W1:Y:S01]  /*8840*/  LDL R159, [R1+0x60] ;  /* 0x00006000019f7983 */ /* 0x000e620000100800 */
[----:B------:R-:W-:-:S04]  /*8850*/  ISETP.GT.AND P6, PT, R144, 0x2, PT ;  /* 0x000000029000780c */ /* 0x000fc80003fc4270 */
[----:B------:R-:W-:-:S04]  /*8860*/  SEL R252, RZ, 0x4, !P6 ;  /* 0x00000004fffc7807 */ /* 0x000fc80007000000 */
[----:B------:R-:W-:Y:S02]  /*8870*/  SEL R252, R252, RZ, !P1 ;  /* 0x000000fffcfc7207 */ /* 0x000fe40004800000 */
[----:B-1----:R-:W-:-:S05]  /*8880*/  LEA R158, P6, R159, R143, 0x2 ;  /* 0x0000008f9f9e7211 */ /* 0x002fca00078c10ff */
        /* <DEDUP_REMOVED lines=27> */
[----:B------:R-:W1:Y:S01]  /*8a40*/  LDL R159, [R1] ;  /* 0x00000000019f7983 */ /* 0x000e620000100800 */
[----:B------:R-:W-:-:S04]  /*8a50*/  ISETP.GT.AND P6, PT, R144, 0x22, PT ;  /* 0x000000229000780c */ /* 0x000fc80003fc4270 */
[----:B------:R-:W-:-:S04]  /*8a60*/  SEL R252, RZ, 0x4, !P6 ;  /* 0x00000004fffc7807 */ /* 0x000fc80007000000 */
[----:B------:R-:W-:Y:S02]  /*8a70*/  SEL R252, R252, RZ, !P1 ;  /* 0x000000fffcfc7207 */ /* 0x000fe40004800000 */
[----:B-1----:R-:W-:-:S05]  /*8a80*/  LEA R158, P6, R159, R143, 0x2 ;  /* 0x0000008f9f9e7211 */ /* 0x002fca00078c10ff */
[----:B------:R-:W-:Y:S01]  /*8a90*/  IMAD.X R159, R148, 0x1, R204, P6 ;  /* 0x00000001949f7824 */ /* 0x000fe200030e06cc */
[----:B------:R-:W-:-:S13]  /*8aa0*/  ISETP.NE.U32.AND P6, PT, R252, RZ, PT ;  /* 0x000000fffc00720c */ /* 0x000fda0003fc5070 */
[----:B------:R1:W-:Y:S01]  /*8ab0*/  LDGSTS.E [R238+0x4008], desc[UR12][R158.64], P6 ;  /* 0x040080009eee7fae */ /* 0x0003e2000b12184c */
[----:B------:R-:W-:-:S04]  /*8ac0*/  ISETP.GT.AND P6, PT, R144, 0x23, PT ;  /* 0x000000239000780c */ /* 0x000fc80003fc4270 */
[----:B------:R-:W-:-:S04]  /*8ad0*/  SEL R252, RZ, 0x4, !P6 ;  /* 0x00000004fffc7807 */ /* 0x000fc80007000000 */
[----:B------:R-:W-:Y:S02]  /*8ae0*/  SEL R252, R252, RZ, !P1 ;  /* 0x000000fffcfc7207 */ /* 0x000fe40004800000 */
[----:B-1----:R-:W-:-:S05]  /*8af0*/  LEA R158, P6, R251, R143, 0x2 ;  /* 0x0000008ffb9e7211 */ /* 0x002fca00078c10ff */
[----:B------:R-:W-:Y:S01]  /*8b00*/  IMAD.X R159, R148, 0x1, R203, P6 ;  /* 0x00000001949f7824 */ /* 0x000fe200030e06cb */
[----:B------:R-:W-:Y:S02]  /*8b10*/  ISETP.NE.U32.AND P6, PT, R252, RZ, PT ;  /* 0x000000fffc00720c */ /* 0x000fe40003fc5070 */
[----:B------:R-:W-:-:S11]  /*8b20*/  LOP3.LUT R252, R9, 0x10, RZ, 0x3c, !PT ;  /* 0x0000001009fc7812 */ /* 0x000fd600078e3cff */
[----:B------:R1:W-:Y:S01]  /*8b30*/  LDGSTS.E [R238+0x400c], desc[UR12][R158.64], P6 ;  /* 0x0400c0009eee7fae */ /* 0x0003e2000b12184c */
[----:B------:R-:W-:-:S04]  /*8b40*/  ISETP.GT.AND P6, PT, R144, 0x4, PT ;  /* 0x000000049000780c */ /* 0x000fc80003fc4270 */
[----:B-1----:R-:W-:Y:S02]  /*8b50*/  SEL R238, RZ, 0x4, !P6 ;  /* 0x00000004ffee7807 */ /* 0x002fe40007000000 */
[----:B------:R-:W-:Y:S02]  /*8b60*/  LEA R158, P6, R2, R143, 0x2 ;  /* 0x0000008f029e7211 */ /* 0x000fe400078c10ff */
[----:B------:R-:W-:-:S03]  /*8b70*/  SEL R238, R238, RZ, !P1 ;  /* 0x000000ffeeee7207 */ /* 0x000fc60004800000 */
[----:B------:R-:W-:Y:S01]  /*8b80*/  IMAD.X R159, R148, 0x1, R234, P6 ;  /* 0x00000001949f7824 */ /* 0x000fe200030e06ea */
[----:B------:R-:W-:Y:S01]  /*8b90*/  ISETP.NE.U32.AND P6, PT, R238, RZ, PT ;  /* 0x000000ffee00720c */ /* 0x000fe20003fc5070 */
[----:B------:R-:W-:-:S12]  /*8ba0*/  IMAD.IADD R238, R252, 0x1, R155 ;  /* 0x00000001fcee7824 */ /* 0x000fd800078e029b */
[----:B------:R1:W-:Y:S04]  /*8bb0*/  LDGSTS.E [R238], desc[UR12][R158.64], P6 ;  /* 0x000000009eee7fae */ /* 0x0003e8000b12184c */
        /* <DEDUP_REMOVED lines=51> */
[----:B------:R1:W-:Y:S04]  /*8ef0*/  LDGSTS.E [R238+0x400c], desc[UR12][R158.64], P6 ;  /* 0x0400c0009eee7fae */ /* 0x0003e8000b12184c */
[----:B------:R-:W2:Y:S01]  /*8f00*/  LDL R159, [R1+0x4c] ;  /* 0x00004c00019f7983 */ /* 0x000ea20000100800 */
[----:B------:R-:W-:Y:S02]  /*8f10*/  ISETP.GT.AND P6, PT, R144, 0x8, PT ;  /* 0x000000089000780c */ /* 0x000fe40003fc4270 */
[----:B------:R-:W-:Y:S02]  /*8f20*/  LOP3.LUT R252, R9, 0x20, RZ, 0x3c, !PT ;  /* 0x0000002009fc7812 */ /* 0x000fe400078e3cff */
[----:B-1----:R-:W-:-:S04]  /*8f30*/  SEL R238, RZ, 0x4, !P6 ;  /* 0x00000004ffee7807 */ /* 0x002fc80007000000 */
[----:B------:R-:W-:Y:S02]  /*8f40*/  SEL R238, R238, RZ, !P1 ;  /* 0x000000ffeeee7207 */ /* 0x000fe40004800000 */
[----:B--2---:R-:W-:-:S05]  /*8f50*/  LEA R158, P6, R159, R143, 0x2 ;  /* 0x0000008f9f9e7211 */ /* 0x004fca00078c10ff */
        /* <DEDUP_REMOVED lines=187> */
[----:B------:R1:W-:Y:S01]  /*9b10*/  LDGSTS.E [R238], desc[UR12][R158.64], P6 ;  /* 0x000000009eee7fae */ /* 0x0003e2000b12184c */
        /* <DEDUP_REMOVED lines=109> */
[----:B------:R-:W-:-:S05]  /*a1f0*/  LOP3.LUT R252, R9, 0x70, RZ, 0x3c, !PT ;  /* 0x0000007009fc7812 */ /* 0x000fca00078e3cff */
[----:B------:R-:W-:Y:S02]  /*a200*/  IMAD.IADD R155, R252, 0x1, R155 ;  /* 0x00000001fc9b7824 */ /* 0x000fe400078e029b */
[----:B------:R-:W2:Y:S04]  /*a210*/  LDL R252, [R1+0xc] ;  /* 0x00000c0001fc7983 */ /* 0x000ea80000100800 */
[----:B------:R1:W-:Y:S01]  /*a220*/  LDGSTS.E [R238+0x400c], desc[UR12][R158.64], P6 ;  /* 0x0400c0009eee7fae */ /* 0x0003e2000b12184c */
[----:B------:R-:W-:-:S04]  /*a230*/  ISETP.GT.AND P6, PT, R144, 0x1c, PT ;  /* 0x0000001c9000780c */ /* 0x000fc80003fc4270 */
[----:B-1----:R-:W-:Y:S02]  /*a240*/  SEL R238, RZ, 0x4, !P6 ;  /* 0x00000004ffee7807 */ /* 0x002fe40007000000 */
[----:B------:R-:W-:Y:S02]  /*a250*/  LEA R158, P6, R162, R143, 0x2 ;  /* 0x0000008fa29e7211 */ /* 0x000fe400078c10ff */
[----:B------:R-:W-:-:S03]  /*a260*/  SEL R238, R238, RZ, !P1 ;  /* 0x000000ffeeee7207 */ /* 0x000fc60004800000 */
[----:B------:R-:W-:Y:S01]  /*a270*/  IMAD.X R159, R148, 0x1, R210, P6 ;  /* 0x00000001949f7824 */ /* 0x000fe200030e06d2 */
[----:B------:R-:W-:-:S13]  /*a280*/  ISETP.NE.U32.AND P6, PT, R238, RZ, PT ;  /* 0x000000ffee00720c */ /* 0x000fda0003fc5070 */
        /* <DEDUP_REMOVED lines=20> */
[----:B--2---:R-:W-:-:S05]  /*a3d0*/  LEA R158, P6, R252, R143, 0x2 ;  /* 0x0000008ffc9e7211 */ /* 0x004fca00078c10ff */
        /* <DEDUP_REMOVED lines=22> */
[----:B------:R-:W-:Y:S01]  /*a540*/  ISETP.NE.U32.AND P6, PT, R238, RZ, PT ;  /* 0x000000ffee00720c */ /* 0x000fe20003fc5070 */
[----:B------:R-:W1:-:S12]  /*a550*/  S2R R252, SR_TID.X ;  /* 0x0000000000fc7919 */ /* 0x000e580000002100 */
[----:B------:R2:W-:Y:S01]  /*a560*/  LDGSTS.E [R155+0x4008], desc[UR12][R158.64], P6 ;  /* 0x040080009e9b7fae */ /* 0x0005e2000b12184c */
[----:B------:R-:W-:-:S04]  /*a570*/  ISETP.GT.AND P6, PT, R144, 0x3f, PT ;  /* 0x0000003f9000780c */ /* 0x000fc80003fc4270 */
[----:B------:R-:W-:-:S04]  /*a580*/  SEL R238, RZ, 0x4, !P6 ;  /* 0x00000004ffee7807 */ /* 0x000fc80007000000 */
[----:B------:R-:W-:Y:S02]  /*a590*/  SEL R238, R238, RZ, !P1 ;  /* 0x000000ffeeee7207 */ /* 0x000fe40004800000 */
[----:B--2---:R-:W-:-:S05]  /*a5a0*/  LEA R158, P6, R164, R143, 0x2 ;  /* 0x0000008fa49e7211 */ /* 0x004fca00078c10ff */
[----:B------:R-:W-:Y:S01]  /*a5b0*/  IMAD.X R159, R148, 0x1, R156, P6 ;  /* 0x00000001949f7824 */ /* 0x000fe200030e069c */
[----:B------:R-:W-:Y:S02]  /*a5c0*/  ISETP.NE.U32.AND P6, PT, R238, RZ, PT ;  /* 0x000000ffee00720c */ /* 0x000fe40003fc5070 */
[----:B------:R-:W2:Y:S01]  /*a5d0*/  S2R R238, SR_CgaCtaId ;  /* 0x0000000000ee7919 */ /* 0x000ea20000008800 */
[----:B-1----:R-:W-:-:S10]  /*a5e0*/  LOP3.LUT R252, R252, 0x3f, RZ, 0xc0, !PT ;  /* 0x0000003ffcfc7812 */ /* 0x002fd400078ec0ff */
[----:B------:R1:W-:Y:S01]  /*a5f0*/  LDGSTS.E [R155+0x400c], desc[UR12][R158.64], P6 ;  /* 0x0400c0009e9b7fae */ /* 0x0003e2000b12184c */
[----:B------:R-:W-:Y:S02]  /*a600*/  ISETP.GE.AND P6, PT, R252, R144, PT ;  /* 0x00000090fc00720c */ /* 0x000fe40003fc6270 */
[----:B------:R-:W-:Y:S01]  /*a610*/  MOV R252, 0x400 ;  /* 0x0000040000fc7802 */ /* 0x000fe20000000f00 */
[----:B------:R-:W0:Y:S01]  /*a620*/  LDGDEPBAR ;  /* 0x00000000000079af */ /* 0x000e220000000000 */
[----:B-1----:R-:W-:-:S04]  /*a630*/  SEL R155, RZ, 0x4, P6 ;  /* 0x00000004ff9b7807 */ /* 0x002fc80003000000 */
[----:B------:R-:W-:-:S04]  /*a640*/  SEL R155, R155, RZ, !P1 ;  /* 0x000000ff9b9b7207 */ /* 0x000fc80004800000 */
[----:B------:R-:W-:Y:S02]  /*a650*/  ISETP.NE.U32.AND P1, PT, R155, RZ, PT ;  /* 0x000000ff9b00720c */ /* 0x000fe40003f25070 */
[----:B--2---:R-:W-:Y:S02]  /*a660*/  LEA R252, R238, R252, 0x18 ;  /* 0x000000fceefc7211 */ /* 0x004fe400078ec0ff */
[----:B------:R-:W-:-:S03]  /*a670*/  IADD3 R158, P6, R14, R141, RZ ;  /* 0x0000008d0e9e7210 */ /* 0x000fc60007fde0ff */
[----:B------:R-:W-:Y:S02]  /*a680*/  IMAD R155, R147, 0x4000, R252 ;  /* 0x00004000939b7824 */ /* 0x000fe400078e02fc */
[----:B------:R-:W-:Y:S02]  /*a690*/  IMAD.X R159, R145, 0x1, R146, P6 ;  /* 0x00000001919f7824 */ /* 0x000fe400030e0692 */
[----:B------:R-:W-:-:S05]  /*a6a0*/  IMAD.IADD R238, R0, 0x1, R155 ;  /* 0x0000000100ee7824 */ /* 0x000fca00078e029b */
[----:B------:R1:W-:Y:S02]  /*a6b0*/  LDGSTS.E [R238+0x18000], desc[UR12][R158.64], P1 ;  /* 0x180000009eee7fae */ /* 0x0003e4000892184c */
[----:B-1----:R-:W-:-:S05]  /*a6c0*/  IADD3 R158, P6, R14, R133, RZ ;  /* 0x000000850e9e7210 */ /* 0x002fca0007fde0ff */
[----:B------:R-:W-:-:S05]  /*a6d0*/  IMAD.X R159, R136, 0x1, R146, P6 ;  /* 0x00000001889f7824 */ /* 0x000fca00030e0692 */
        /* <DEDUP_REMOVED lines=15> */
[----:B------:R1:W-:Y:S01]  /*a7d0*/  LDGSTS.E [R238+0x19800], desc[UR12][R158.64], P1 ;  /* 0x198000009eee7fae */ /* 0x0003e2000892184c */
[----:B------:R-:W-:Y:S02]  /*a7e0*/  LOP3.LUT R252, R0, 0x20, RZ, 0x3c, !PT ;  /* 0x0000002000fc7812 */ /* 0x000fe400078e3cff */
[----:B-1----:R-:W-:-:S05]  /*a7f0*/  IADD3 R158, P6, R14, R21, RZ ;  /* 0x000000150e9e7210 */ /* 0x002fca0007fde0ff */
[----:B------:R-:W-:-:S05]  /*a800*/  IMAD.X R159, R88, 0x1, R146, P6 ;  /* 0x00000001589f7824 */ /* 0x000fca00030e0692 */
[----:B------:R1:W-:Y:S02]  /*a810*/  LDGSTS.E [R238+0x19c00], desc[UR12][R158.64], P1 ;  /* 0x19c000009eee7fae */ /* 0x0003e4000892184c */
[----:B-1----:R-:W-:Y:S01]  /*a820*/  IADD3 R158, P6, R14, R139, RZ ;  /* 0x0000008b0e9e7210 */ /* 0x002fe20007fde0ff */
[----:B------:R-:W-:-:S04]  /*a830*/  IMAD.IADD R238, R252, 0x1, R155 ;  /* 0x00000001fcee7824 */ /* 0x000fc800078e029b */
        /* <DEDUP_REMOVED lines=49> */
[----:B------:R1:W-:Y:S01]  /*ab50*/  LDGSTS.E [R238+0x19e00], desc[UR12][R158.64], P1 ;  /* 0x19e000009eee7fae */ /* 0x0003e2000892184c */
[----:B------:R-:W-:Y:S01]  /*ab60*/  IMAD.IADD R155, R252, 0x1, R155 ;  /* 0x00000001fc9b7824 */ /* 0x000fe200078e029b */
        /* <DEDUP_REMOVED lines=24> */
[-C--:B------:R-:W-:Y:S02]  /*acf0*/  IADD3 R17, P1, R17, R150.reuse, RZ ;  /* 0x0000009611117210 */ /* 0x080fe40007f3e0ff */
[-C--:B------:R-:W-:Y:S01]  /*ad00*/  IADD3 R154, P6, R154, R150.reuse, RZ ;  /* 0x000000969a9a7210 */ /* 0x080fe20007fde0ff */
[----:B------:R-:W-:Y:S01]  /*ad10*/  VIADD R142, R142, 0x1 ;  /* 0x000000018e8e7836 */ /* 0x000fe20000000000 */
[----:B------:R-:W0:Y:S01]  /*ad20*/  LDGDEPBAR ;  /* 0x00000000000079af */ /* 0x000e220000000000 */
[--C-:B------:R-:W-:Y:S01]  /*ad30*/  IMAD.X R20, R20, 0x1, R149.reuse, P1 ;  /* 0x0000000114147824 */ /* 0x100fe200008e0695 */
[----:B------:R-:W-:Y:S01]  /*ad40*/  IADD3 R21, P1, R21, R150, RZ ;  /* 0x0000009615157210 */ /* 0x000fe20007f3e0ff */
[----:B------:R-:W-:-:S04]  /*ad50*/  IMAD.X R18, R18, 0x1, R149, P6 ;  /* 0x0000000112127824 */ /* 0x000fc800030e0695 */
[----:B------:R-:W-:Y:S01]  /*ad60*/  IMAD.X R88, R88, 0x1, R149, P1 ;  /* 0x0000000158587824 */ /* 0x000fe200008e0695 */
[-C--:B------:R-:W-:Y:S02]  /*ad70*/  IADD3 R89, P1, R89, R150.reuse, RZ ;  /* 0x0000009659597210 */ /* 0x080fe40007f3e0ff */
[----:B------:R-:W-:-:S03]  /*ad80*/  IADD3 R19, P6, R19, R150, RZ ;  /* 0x0000009613137210 */ /* 0x000fc60007fde0ff */
[--C-:B------:R-:W-:Y:S01]  /*ad90*/  IMAD.X R92, R92, 0x1, R149.reuse, P1 ;  /* 0x000000015c5c7824 */ /* 0x100fe200008e0695 */
[-C--:B------:R-:W-:Y:S01]  /*ada0*/  IADD3 R93, P1, R93, R150.reuse, RZ ;  /* 0x000000965d5d7210 */ /* 0x080fe20007f3e0ff */
[----:B------:R-:W-:Y:S01]  /*adb0*/  IMAD.X R22, R22, 0x1, R149, P6 ;  /* 0x0000000116167824 */ /* 0x000fe200030e0695 */
        /* <DEDUP_REMOVED lines=50> */
[----:B------:R-:W-:Y:S01]  /*b0e0*/  ISETP.NE.U32.AND P1, PT, R153, R142, PT ;  /* 0x0000008e9900720c */ /* 0x000fe20003f25070 */
[----:B------:R-:W-:Y:S01]  /*b0f0*/  IMAD.X R138, R138, 0x1, R149, P6 ;  /* 0x000000018a8a7824 */ /* 0x000fe200030e0695 */
[----:B------:R-:W-:-:S05]  /*b100*/  IADD3 R139, P6, R139, R150, RZ ;  /* 0x000000968b8b7210 */ /* 0x000fca0007fde0ff */
[----:B------:R-:W-:Y:S01]  /*b110*/  IMAD.X R152, R152, 0x1, R149, P6 ;  /* 0x0000000198987824 */ /* 0x000fe200030e0695 */
[----:B------:R-:W-:Y:S01]  /*b120*/  LEA R143, P6, R15, R143, 0x2 ;  /* 0x0000008f0f8f7211 */ /* 0x000fe200078c10ff */
[----:B------:R-:W-:-:S04]  /*b130*/  VIADD R144, R144, 0xffffffc0 ;  /* 0xffffffc090907836 */ /* 0x000fc80000000000 */
[----:B------:R-:W-:Y:S01]  /*b140*/  IMAD.X R148, R148, 0x1, R175, P6 ;  /* 0x0000000194947824 */ /* 0x000fe200030e06af */
[----:B-1----:R-:W-:Y:S07]  /*b150*/  @P1 BRA `(.L_x_1) ;  /* 0xffffffd000381947 */ /* 0x002fee000383ffff */
.L_x_0:
[----:B------:R-:W-:Y:S02]  /*b160*/  WARPGROUP.DEPBAR.LE gsb0, 0x0 ;  /* 0x00008000000079c5 */ /* 0x000fe40000010000 */
[----:B------:R-:W-:-:S04]  /*b170*/  DEPBAR.LE SB0, 0x0 ;  /* 0x000080000000791a */ /* 0x000fc80000000000 */
[----:B------:R-:W-:Y:S01]  /*b180*/  IMAD.MOV.U32 R4, RZ, RZ, R56 ;  /* 0x000000ffff047224 */ /* 0x000fe200078e0038 */
[----:B------:R-:W2:Y:S01]  /*b190*/  LDL.LU R155, [R1+0xd0] ;  /* 0x0000d000019b7983 */ /* 0x000ea20000300800 */
[----:B------:R-:W-:Y:S01]  /*b1a0*/  IMAD.MOV.U32 R5, RZ, RZ, R58 ;  /* 0x000000ffff057224 */ /* 0x000fe200078e003a */
[----:B------:R-:W-:Y:S01]  /*b1b0*/  ULDC UR4, c[0x0][0x244] ;  /* 0x0000910000047ab9 */ /* 0x000fe20000000800 */
[----:B------:R-:W-:Y:S01]  /*b1c0*/  IMAD.MOV.U32 R6, RZ, RZ, R24 ;  /* 0x000000ffff067224 */ /* 0x000fe200078e0018 */
[----:B------:R-:W-:Y:S01]  /*b1d0*/  ULDC.64 UR6, c[0x0][0x220] ;  /* 0x0000880000067ab9 */ /* 0x000fe20000000a00 */
[----:B------:R-:W-:Y:S01]  /*b1e0*/  IMAD.MOV.U32 R7, RZ, RZ, R26 ;  /* 0x000000ffff077224 */ /* 0x000fe200078e001a */
[----:B------:R-:W-:Y:S01]  /*b1f0*/  BAR.SYNC.DEFER_BLOCKING 0x0 ;  /* 0x0000000000007b1d */ /* 0x000fe20000010000 */
[----:B------:R-:W-:Y:S02]  /*b200*/  IMAD.MOV.U32 R8, RZ, RZ, R57 ;  /* 0x000000ffff087224 */ /* 0x000fe400078e0039 */
[----:B------:R-:W-:-:S02]  /*b210*/  IMAD.MOV.U32 R9, RZ, RZ, R59 ;  /* 0x000000ffff097224 */ /* 0x000fc400078e003b */
[----:B------:R-:W-:Y:S01]  /*b220*/  IMAD.MOV.U32 R10, RZ, RZ, R25 ;  /* 0x000000ffff0a7224 */ /* 0x000fe200078e0019 */
[----:B------:R-:W-:Y:S01]  /*b230*/  ULDC UR5, c[0x0][0x248] ;  /* 0x0000920000057ab9 */ /* 0x000fe20000000800 */
[----:B------:R-:W-:Y:S02]  /*b240*/  IMAD.MOV.U32 R11, RZ, RZ, R27 ;  /* 0x000000ffff0b7224 */ /* 0x000fe400078e001b */
[----:B------:R-:W-:Y:S02]  /*b250*/  IMAD.MOV.U32 R12, RZ, RZ, R60 ;  /* 0x000000ffff0c7224 */ /* 0x000fe400078e003c */
[----:B------:R-:W-:Y:S02]  /*b260*/  IMAD.MOV.U32 R13, RZ, RZ, R62 ;  /* 0x000000ffff0d7224 */ /* 0x000fe400078e003e */
[----:B------:R-:W-:Y:S02]  /*b270*/  IMAD.MOV.U32 R14, RZ, RZ, R28 ;  /* 0x000000ffff0e7224 */ /* 0x000fe400078e001c */
[----:B------:R-:W-:-:S02]  /*b280*/  IMAD.MOV.U32 R15, RZ, RZ, R30 ;  /* 0x000000ffff0f7224 */ /* 0x000fc400078e001e */
[----:B------:R-:W-:Y:S02]  /*b290*/  IMAD.MOV.U32 R20, RZ, RZ, R61 ;  /* 0x000000ffff147224 */ /* 0x000fe400078e003d */
[----:B------:R-:W-:Y:S02]  /*b2a0*/  IMAD.MOV.U32 R21, RZ, RZ, R63 ;  /* 0x000000ffff157224 */ /* 0x000fe400078e003f */
[----:B------:R-:W-:Y:S02]  /*b2b0*/  IMAD.MOV.U32 R22, RZ, RZ, R29 ;  /* 0x000000ffff167224 */ /* 0x000fe400078e001d */
[----:B------:R-:W-:Y:S01]  /*b2c0*/  IMAD.MOV.U32 R23, RZ, RZ, R31 ;  /* 0x000000ffff177224 */ /* 0x000fe200078e001f */
[----:B------:R1:W-:Y:S01]  /*b2d0*/  STSM.16.M88.4 [R240], R4 ;  /* 0x00000004f0007844 */ /* 0x0003e20000000200 */
[----:B------:R-:W-:Y:S02]  /*b2e0*/  IMAD.MOV.U32 R24, RZ, RZ, R73 ;  /* 0x000000ffff187224 */ /* 0x000fe400078e0049 */
[----:B------:R-:W-:Y:S01]  /*b2f0*/  IMAD.MOV.U32 R25, RZ, RZ, R75 ;  /* 0x000000ffff197224 */ /* 0x000fe200078e004b */
[----:B------:R-:W-:Y:S01]  /*b300*/  BAR.SYNC.DEFER_BLOCKING 0x0 ;  /* 0x0000000000007b1d */ /* 0x000fe20000010000 */
[----:B------:R-:W-:-:S02]  /*b310*/  IMAD.MOV.U32 R26, RZ, RZ, R41 ;  /* 0x000000ffff1a7224 */ /* 0x000fc400078e0029 */
[----:B------:R-:W-:Y:S02]  /*b320*/  IMAD.MOV.U32 R27, RZ, RZ, R43 ;  /* 0x000000ffff1b7224 */ /* 0x000fe400078e002b */
[----:B------:R-:W-:Y:S02]  /*b330*/  IMAD.MOV.U32 R28, RZ, RZ, R77 ;  /* 0x000000ffff1c7224 */ /* 0x000fe400078e004d */
[----:B------:R-:W-:Y:S02]  /*b340*/  IMAD.MOV.U32 R29, RZ, RZ, R79 ;  /* 0x000000ffff1d7224 */ /* 0x000fe400078e004f */
[----:B------:R-:W-:Y:S02]  /*b350*/  IMAD.MOV.U32 R30, RZ, RZ, R45 ;  /* 0x000000ffff1e7224 */ /* 0x000fe400078e002d */
[----:B------:R-:W-:Y:S02]  /*b360*/  IMAD.MOV.U32 R31, RZ, RZ, R47 ;  /* 0x000000ffff1f7224 */ /* 0x000fe400078e002f */
[----:B-1----:R-:W-:-:S02]  /*b370*/  IMAD.MOV.U32 R4, RZ, RZ, R64 ;  /* 0x000000ffff047224 */ /* 0x002fc400078e0040 */
[----:B------:R-:W-:Y:S02]  /*b380*/  IMAD.MOV.U32 R5, RZ, RZ, R66 ;  /* 0x000000ffff057224 */ /* 0x000fe400078e0042 */
[----:B------:R-:W-:Y:S02]  /*b390*/  IMAD.MOV.U32 R6, RZ, RZ, R32 ;  /* 0x000000ffff067224 */ /* 0x000fe400078e0020 */
[----:B------:R-:W-:Y:S02]  /*b3a0*/  IMAD.MOV.U32 R7, RZ, RZ, R34 ;  /* 0x000000ffff077224 */ /* 0x000fe400078e0022 */
[----:B------:R-:W-:Y:S02]  /*b3b0*/  IMAD.MOV.U32 R32, RZ, RZ, R80 ;  /* 0x000000ffff207224 */ /* 0x000fe400078e0050 */
[----:B------:R-:W-:Y:S01]  /*b3c0*/  IMAD.MOV.U32 R34, RZ, RZ, R48 ;  /* 0x000000ffff227224 */ /* 0x000fe200078e0030 */
[----:B------:R-:W1:Y:S01]  /*b3d0*/  LDS.128 R100, [R239] ;  /* 0x00000000ef647984 */ /* 0x000e620000000c00 */
[----:B------:R-:W-:-:S02]  /*b3e0*/  IMAD.MOV.U32 R41, RZ, RZ, R83 ;  /* 0x000000ffff297224 */ /* 0x000fc400078e0053 */
[----:B------:R-:W-:Y:S01]  /*b3f0*/  IMAD.MOV.U32 R43, RZ, RZ, R51 ;  /* 0x000000ffff2b7224 */ /* 0x000fe200078e0033 */
[----:B------:R-:W-:Y:S01]  /*b400*/  BAR.SYNC.DEFER_BLOCKING 0x0 ;  /* 0x0000000000007b1d */ /* 0x000fe20000010000 */
[----:B------:R-:W-:Y:S02]  /*b410*/  IMAD.MOV.U32 R45, RZ, RZ, R86 ;  /* 0x000000ffff2d7224 */ /* 0x000fe400078e0056 */
[----:B------:R-:W-:Y:S02]  /*b420*/  IMAD.MOV.U32 R47, RZ, RZ, R54 ;  /* 0x000000ffff2f7224 */ /* 0x000fe400078e0036 */
[----:B------:R-:W-:Y:S02]  /*b430*/  IMAD.MOV.U32 R48, RZ, RZ, R85 ;  /* 0x000000ffff307224 */ /* 0x000fe400078e0055 */
[----:B------:R-:W-:Y:S02]  /*b440*/  IMAD.MOV.U32 R51, RZ, RZ, R55 ;  /* 0x000000ffff337224 */ /* 0x000fe400078e0037 */
[----:B------:R-:W-:-:S04]  /*b450*/  IMAD R3, R16, UR5, RZ ;  /* 0x0000000510037c24 */ /* 0x000fc8000f8e02ff */
[----:B------:R-:W-:Y:S01]  /*b460*/  VIADD R17, R3, UR5 ;  /* 0x0000000503117c36 */ /* 0x000fe20008000000 */
[----:B------:R3:W-:Y:S01]  /*b470*/  STSM.16.M88.4 [R240], R8 ;  /* 0x00000008f0007844 */ /* 0x0007e20000000200 */
[----:B------:R-:W-:Y:S01]  /*b480*/  BAR.SYNC.DEFER_BLOCKING 0x0 ;  /* 0x0000000000007b1d */ /* 0x000fe20000010000 */
[----:B---3--:R-:W-:Y:S02]  /*b490*/  IMAD.MOV.U32 R8, RZ, RZ, R65 ;  /* 0x000000ffff087224 */ /* 0x008fe400078e0041 */
[----:B------:R-:W-:Y:S02]  /*b4a0*/  IMAD.MOV.U32 R9, RZ, RZ, R67 ;  /* 0x000000ffff097224 */ /* 0x000fe400078e0043 */
[----:B------:R-:W-:Y:S02]  /*b4b0*/  IMAD.MOV.U32 R10, RZ, RZ, R33 ;  /* 0x000000ffff0a7224 */ /* 0x000fe400078e0021 */
[----:B------:R-:W-:Y:S02]  /*b4c0*/  IMAD.MOV.U32 R11, RZ, RZ, R35 ;  /* 0x000000ffff0b7224 */ /* 0x000fe400078e0023 */
[----:B------:R-:W-:-:S02]  /*b4d0*/  IMAD.MOV.U32 R33, RZ, RZ, R82 ;  /* 0x000000ffff217224 */ /* 0x000fc400078e0052 */
[----:B------:R-:W-:Y:S01]  /*b4e0*/  IMAD.MOV.U32 R35, RZ, RZ, R50 ;  /* 0x000000ffff237224 */ /* 0x000fe200078e0032 */
[----:B------:R-:W3:Y:S01]  /*b4f0*/  LDS.128 R96, [R239] ;  /* 0x00000000ef607984 */ /* 0x000ee20000000c00 */
[----:B------:R-:W-:Y:S01]  /*b500*/  IMAD.MOV.U32 R50, RZ, RZ, R53 ;  /* 0x000000ffff327224 */ /* 0x000fe200078e0035 */
[----:B------:R-:W-:Y:S06]  /*b510*/  BAR.SYNC.DEFER_BLOCKING 0x0 ;  /* 0x0000000000007b1d */ /* 0x000fec0000010000 */
[----:B------:R4:W-:Y:S02]  /*b520*/  STSM.16.M88.4 [R240], R12 ;  /* 0x0000000cf0007844 */ /* 0x0009e40000000200 */
[----:B------:R-:W-:Y:S01]  /*b530*/  BAR.SYNC.DEFER_BLOCKING 0x0 ;  /* 0x0000000000007b1d */ /* 0x000fe20000010000 */
[----:B----4-:R-:W-:-:S02]  /*b540*/  IMAD.MOV.U32 R12, RZ, RZ, R68 ;  /* 0x000000ffff0c7224 */ /* 0x010fc400078e0044 */
[----:B------:R-:W-:Y:S02]  /*b550*/  IMAD.MOV.U32 R13, RZ, RZ, R70 ;  /* 0x000000ffff0d7224 */ /* 0x000fe400078e0046 */
[----:B------:R-:W-:Y:S02]  /*b560*/  IMAD.MOV.U32 R14, RZ, RZ, R36 ;  /* 0x000000ffff0e7224 */ /* 0x000fe400078e0024 */
[----:B------:R-:W-:Y:S01]  /*b570*/  IMAD.MOV.U32 R15, RZ, RZ, R38 ;  /* 0x000000ffff0f7224 */ /* 0x000fe200078e0026 */
[----:B------:R-:W4:Y:S01]  /*b580*/  LDS.128 R88, [R239] ;  /* 0x00000000ef587984 */ /* 0x000f220000000c00 */
[----:B------:R-:W-:Y:S06]  /*b590*/  BAR.SYNC.DEFER_BLOCKING 0x0 ;  /* 0x0000000000007b1d */ /* 0x000fec0000010000 */
[----:B------:R5:W-:Y:S02]  /*b5a0*/  STSM.16.M88.4 [R240], R20 ;  /* 0x00000014f0007844 */ /* 0x000be40000000200 */
[----:B------:R-:W-:Y:S01]  /*b5b0*/  BAR.SYNC.DEFER_BLOCKING 0x0 ;  /* 0x0000000000007b1d */ /* 0x000fe20000010000 */
[----:B-----5:R-:W-:-:S02]  /*b5c0*/  IMAD.MOV.U32 R20, RZ, RZ, R69 ;  /* 0x000000ffff147224 */ /* 0x020fc400078e0045 */
[----:B------:R-:W-:Y:S02]  /*b5d0*/  IMAD.MOV.U32 R21, RZ, RZ, R71 ;  /* 0x000000ffff157224 */ /* 0x000fe400078e0047 */
[----:B------:R-:W-:Y:S02]  /*b5e0*/  IMAD.MOV.U32 R22, RZ, RZ, R37 ;  /* 0x000000ffff167224 */ /* 0x000fe400078e0025 */
[----:B------:R-:W-:Y:S01]  /*b5f0*/  IMAD.MOV.U32 R23, RZ, RZ, R39 ;  /* 0x000000ffff177224 */ /* 0x000fe200078e0027 */
[----:B------:R-:W5:Y:S01]  /*b600*/  LDS.128 R92, [R239] ;  /* 0x00000000ef5c7984 */ /* 0x000f620000000c00 */
[----:B------:R-:W-:Y:S06]  /*b610*/  BAR.SYNC.DEFER_BLOCKING 0x0 ;  /* 0x0000000000007b1d */ /* 0x000fec0000010000 */
[----:B------:R-:W-:Y:S02]  /*b620*/  STSM.16.M88.4 [R240], R4 ;  /* 0x00000004f0007844 */ /* 0x000fe40000000200 */
[----:B------:R-:W-:Y:S06]  /*b630*/  BAR.SYNC.DEFER_BLOCKING 0x0 ;  /* 0x0000000000007b1d */ /* 0x000fec0000010000 */
[----:B------:R-:W5:Y:S02]  /*b640*/  LDS.128 R64, [R239] ;  /* 0x00000000ef407984 */ /* 0x000f640000000c00 */
[----:B------:R-:W-:Y:S01]  /*b650*/  BAR.SYNC.DEFER_BLOCKING 0x0 ;  /* 0x0000000000007b1d */ /* 0x000fe20000010000 */
[----:B--2---:R-:W-:-:S05]  /*b660*/  IMAD R0, R155, UR4, RZ ;  /* 0x000000049b007c24 */ /* 0x004fca000f8e02ff */
[----:B------:R-:W-:-:S04]  /*b670*/  LEA R2, P1, R0, UR6, 0x2 ;  /* 0x0000000600027c11 */ /* 0x000fc8000f8210ff */
[----:B------:R-:W-:Y:S01]  /*b680*/  LEA.HI.X.SX32 R0, R0, UR7, 0x2, P1 ;  /* 0x0000000700007c11 */ /* 0x000fe200088f16ff */
[----:B------:R2:W-:Y:S01]  /*b690*/  STSM.16.M88.4 [R240], R8 ;  /* 0x00000008f0007844 */ /* 0x0005e20000000200 */
[----:B------:R-:W-:Y:S01]  /*b6a0*/  BAR.SYNC.DEFER_BLOCKING 0x0 ;  /* 0x0000000000007b1d */ /* 0x000fe20000010000 */
[----:B------:R-:W-:Y:S02]  /*b6b0*/  ISETP.LT.AND P1, PT, R16, R157, !P0 ;  /* 0x0000009d1000720c */ /* 0x000fe40004721270 */
[----:B------:R-:W-:-:S04]  /*b6c0*/  LEA R18, P6, R3, R2, 0x2 ;  /* 0x0000000203127211 */ /* 0x000fc800078c10ff */
[----:B------:R-:W-:Y:S01]  /*b6d0*/  LEA.HI.X.SX32 R19, R3, R0, 0x2, P6 ;  /* 0x0000000003137211 */ /* 0x000fe200030f16ff */
[----:B------:R-:W-:Y:S02]  /*b6e0*/  VIADD R3, R17, UR5 ;  /* 0x0000000511037c36 */ /* 0x000fe40008000000 */
[----:B--2---:R-:W-:Y:S02]  /*b6f0*/  IMAD.MOV.U32 R8, RZ, RZ, R72 ;  /* 0x000000ffff087224 */ /* 0x004fe400078e0048 */
[----:B------:R-:W-:Y:S02]  /*b700*/  IMAD.MOV.U32 R9, RZ, RZ, R74 ;  /* 0x000000ffff097224 */ /* 0x000fe400078e004a */
[----:B------:R-:W-:Y:S02]  /*b710*/  IMAD.MOV.U32 R10, RZ, RZ, R40 ;  /* 0x000000ffff0a7224 */ /* 0x000fe400078e0028 */
[----:B------:R-:W-:Y:S02]  /*b720*/  IMAD.MOV.U32 R11, RZ, RZ, R42 ;  /* 0x000000ffff0b7224 */ /* 0x000fe400078e002a */
[----:B------:R-:W-:-:S02]  /*b730*/  IMAD.MOV.U32 R40, RZ, RZ, R81 ;  /* 0x000000ffff287224 */ /* 0x000fc400078e0051 */
[----:B------:R-:W-:Y:S01]  /*b740*/  IMAD.MOV.U32 R42, RZ, RZ, R49 ;  /* 0x000000ffff2a7224 */ /* 0x000fe200078e0031 */
[----:B------:R-:W2:Y:S01]  /*b750*/  LDS.128 R60, [R239] ;  /* 0x00000000ef3c7984 */ /* 0x000ea20000000c00 */
[----:B------:R-:W-:Y:S01]  /*b760*/  IMAD.MOV.U32 R49, RZ, RZ, R87 ;  /* 0x000000ffff317224 */ /* 0x000fe200078e0057 */
[----:B------:R-:W-:Y:S06]  /*b770*/  BAR.SYNC.DEFER_BLOCKING 0x0 ;  /* 0x0000000000007b1d */ /* 0x000fec0000010000 */
[----:B------:R-:W-:Y:S02]  /*b780*/  STSM.16.M88.4 [R240], R12 ;  /* 0x0000000cf0007844 */ /* 0x000fe40000000200 */
[----:B------:R-:W-:Y:S06]  /*b790*/  BAR.SYNC.DEFER_BLOCKING 0x0 ;  /* 0x0000000000007b1d */ /* 0x000fec0000010000 */
[----:B------:R-:W2:Y:S02]  /*b7a0*/  LDS.128 R56, [R239] ;  /* 0x00000000ef387984 */ /* 0x000ea40000000c00 */
[----:B------:R-:W-:Y:S06]  /*b7b0*/  BAR.SYNC.DEFER_BLOCKING 0x0 ;  /* 0x0000000000007b1d */ /* 0x000fec0000010000 */
[----:B------:R1:W-:Y:S02]  /*b7c0*/  STSM.16.M88.4 [R240], R20 ;  /* 0x00000014f0007844 */ /* 0x0003e40000000200 */
[----:B------:R-:W-:Y:S01]  /*b7d0*/  BAR.SYNC.DEFER_BLOCKING 0x0 ;  /* 0x0000000000007b1d */ /* 0x000fe20000010000 */
[----:B-1----:R-:W-:-:S02]  /*b7e0*/  IMAD.MOV.U32 R20, RZ, RZ, R76 ;  /* 0x000000ffff147224 */ /* 0x002fc400078e004c */
[----:B------:R-:W-:Y:S02]  /*b7f0*/  IMAD.MOV.U32 R21, RZ, RZ, R78 ;  /* 0x000000ffff157224 */ /* 0x000fe400078e004e */
[----:B------:R-:W-:Y:S02]  /*b800*/  IMAD.MOV.U32 R22, RZ, RZ, R44 ;  /* 0x000000ffff167224 */ /* 0x000fe400078e002c */
[----:B------:R-:W-:Y:S02]  /*b810*/  IMAD.MOV.U32 R23, RZ, RZ, R46 ;  /* 0x000000ffff177224 */ /* 0x000fe400078e002e */
[----:B------:R-:W-:Y:S02]  /*b820*/  IMAD.MOV.U32 R44, RZ, RZ, R84 ;  /* 0x000000ffff2c7224 */ /* 0x000fe400078e0054 */
[----:B------:R-:W-:Y:S01]  /*b830*/  IMAD.MOV.U32 R46, RZ, RZ, R52 ;  /* 0x000000ffff2e7224 */ /* 0x000fe200078e0034 */
[----:B------:R-:W1:Y:S01]  /*b840*/  LDS.128 R36, [R239] ;  /* 0x00000000ef247984 */ /* 0x000e620000000c00 */
[----:B------:R-:W-:Y:S06]  /*b850*/  BAR.SYNC.DEFER_BLOCKING 0x0 ;  /* 0x0000000000007b1d */ /* 0x000fec0000010000 */
[----:B------:R-:W-:Y:S02]  /*b860*/  STSM.16.M88.4 [R240], R8 ;  /* 0x00000008f0007844 */ /* 0x000fe40000000200 */
[----:B------:R-:W-:Y:S06]  /*b870*/  BAR.SYNC.DEFER_BLOCKING 0x0 ;  /* 0x0000000000007b1d */ /* 0x000fec0000010000 */
[----:B------:R-:W1:Y:S02]  /*b880*/  LDS.128 R4, [R239] ;  /* 0x00000000ef047984 */ /* 0x000e640000000c00 */
        /* <DEDUP_REMOVED lines=17> */
[----:B------:R3:W-:Y:S02]  /*b9a0*/  STSM.16.M88.4 [R240], R40 ;  /* 0x00000028f0007844 */ /* 0x0007e40000000200 */
[----:B------:R-:W-:Y:S01]  /*b9b0*/  BAR.SYNC.DEFER_BLOCKING 0x0 ;  /* 0x0000000000007b1d */ /* 0x000fe20000010000 */
[----:B---3--:R-:W-:-:S02]  /*b9c0*/  LOP3.LUT R42, R16, 0x5, RZ, 0xfc, !PT ;  /* 0x00000005102a7812 */ /* 0x008fc400078efcff */
[----:B------:R-:W-:-:S04]  /*b9d0*/  LEA R40, P6, R17, R2, 0x2 ;  /* 0x0000000211287211 */ /* 0x000fc800078c10ff */
[----:B------:R-:W-:Y:S01]  /*b9e0*/  LEA.HI.X.SX32 R41, R17, R0, 0x2, P6 ;  /* 0x0000000011297211 */ /* 0x000fe200030f16ff */
[----:B------:R-:W-:Y:S01]  /*b9f0*/  VIADD R17, R3, UR5 ;  /* 0x0000000503117c36 */ /* 0x000fe20008000000 */
[----:B------:R-:W3:Y:S01]  /*ba00*/  LDS.128 R28, [R239] ;  /* 0x00000000ef1c7984 */ /* 0x000ee20000000c00 */
[----:B------:R-:W-:Y:S06]  /*ba10*/  BAR.SYNC.DEFER_BLOCKING 0x0 ;  /* 0x0000000000007b1d */ /* 0x000fec0000010000 */
[----:B------:R4:W-:Y:S02]  /*ba20*/  STSM.16.M88.4 [R240], R44 ;  /* 0x0000002cf0007844 */ /* 0x0009e40000000200 */
[----:B------:R-:W-:Y:S01]  /*ba30*/  BAR.SYNC.DEFER_BLOCKING 0x0 ;  /* 0x0000000000007b1d */ /* 0x000fe20000010000 */
[----:B----4-:R-:W-:-:S02]  /*ba40*/  LOP3.LUT R44, R16, 0x6, RZ, 0xfc, !PT ;  /* 0x00000006102c7812 */ /* 0x010fc400078efcff */
[----:B------:R-:W-:-:S03]  /*ba50*/  LOP3.LUT R46, R16, 0x8, RZ, 0xfc, !PT ;  /* 0x00000008102e7812 */ /* 0x000fc600078efcff */
[----:B------:R-:W4:Y:S02]  /*ba60*/  LDS.128 R32, [R239] ;  /* 0x00000000ef207984 */ /* 0x000f240000000c00 */
[----:B------:R-:W-:Y:S06]  /*ba70*/  BAR.SYNC.DEFER_BLOCKING 0x0 ;  /* 0x0000000000007b1d */ /* 0x000fec0000010000 */
[----:B------:R-:W-:Y:S02]  /*ba80*/  STSM.16.M88.4 [R240], R48 ;  /* 0x00000030f0007844 */ /* 0x000fe40000000200 */
[----:B------:R-:W-:Y:S06]  /*ba90*/  BAR.SYNC.DEFER_BLOCKING 0x0 ;  /* 0x0000000000007b1d */ /* 0x000fec0000010000 */
[----:B------:R5:W-:Y:S01]  /*baa0*/  @P1 STG.E desc[UR12][R18.64], R100 ;  /* 0x0000006412001986 */ /* 0x000be2000c10190c */
[----:B------:R-:W-:-:S02]  /*bab0*/  ISETP.LT.AND P1, PT, R42, R157, !P0 ;  /* 0x0000009d2a00720c */ /* 0x000fc40004721270 */
[C---:B------:R-:W-:Y:S01]  /*bac0*/  LEA R42, P6, R3.reuse, R2, 0x2 ;  /* 0x00000002032a7211 */ /* 0x040fe200078c10ff */
[----:B------:R2:W-:Y:S01]  /*bad0*/  @P4 STG.E desc[UR12][R40.64], R96 ;  /* 0x0000006028004986 */ /* 0x0005e2000c10190c */
[----:B------:R-:W-:Y:S02]  /*bae0*/  ISETP.LT.AND P4, PT, R44, R157, !P0 ;  /* 0x0000009d2c00720c */ /* 0x000fe40004781270 */
[----:B------:R-:W-:Y:S01]  /*baf0*/  LEA.HI.X.SX32 R43, R3, R0, 0x2, P6 ;  /* 0x00000000032b7211 */ /* 0x000fe200030f16ff */
[C---:B------:R-:W-:Y:S01]  /*bb00*/  VIADD R3, R17.reuse, UR5 ;  /* 0x0000000511037c36 */ /* 0x040fe20008000000 */
[----:B------:R-:W-:Y:S01]  /*bb10*/  LEA R44, P6, R17, R2, 0x2 ;  /* 0x00000002112c7211 */ /* 0x000fe200078c10ff */
[----:B------:R-:W4:Y:S01]  /*bb20*/  LDS.128 R236, [R239] ;  /* 0x00000000efec7984 */ /* 0x000f220000000c00 */
[----:B-----5:R-:W-:-:S03]  /*bb30*/  LOP3.LUT R18, R16, 0x7, RZ, 0xfc, !PT ;  /* 0x0000000710127812 */ /* 0x020fc600078efcff */
[----:B------:R5:W-:Y:S01]  /*bb40*/  @P2 STG.E desc[UR12][R42.64], R101 ;  /* 0x000000652a002986 */ /* 0x000be2000c10190c */
[----:B------:R-:W-:Y:S01]  /*bb50*/  LEA.HI.X.SX32 R45, R17, R0, 0x2, P6 ;  /* 0x00000000112d7211 */ /* 0x000fe200030f16ff */
[C---:B------:R-:W-:Y:S01]  /*bb60*/  VIADD R17, R3.reuse, UR5 ;  /* 0x0000000503117c36 */ /* 0x040fe20008000000 */
[-C--:B------:R-:W-:Y:S02]  /*bb70*/  ISETP.LT.AND P2, PT, R18, R157.reuse, !P0 ;  /* 0x0000009d1200720c */ /* 0x080fe40004741270 */
[C---:B------:R-:W-:Y:S01]  /*bb80*/  LEA R18, P6, R3.reuse, R2, 0x2 ;  /* 0x0000000203127211 */ /* 0x040fe200078c10ff */
[----:B------:R1:W-:Y:S01]  /*bb90*/  @P3 STG.E desc[UR12][R44.64], R97 ;  /* 0x000000612c003986 */ /* 0x0003e2000c10190c */
[----:B------:R-:W-:Y:S02]  /*bba0*/  ISETP.LT.AND P3, PT, R46, R157, !P0 ;  /* 0x0000009d2e00720c */ /* 0x000fe40004761270 */
[----:B------:R-:W-:Y:S01]  /*bbb0*/  LEA.HI.X.SX32 R19, R3, R0, 0x2, P6 ;  /* 0x0000000003137211 */ /* 0x000fe200030f16ff */
[C---:B------:R-:W-:Y:S01]  /*bbc0*/  VIADD R3, R17.reuse, UR5 ;  /* 0x0000000511037c36 */ /* 0x040fe20008000000 */
[----:B--2---:R-:W-:-:S02]  /*bbd0*/  LEA R40, P6, R17, R2, 0x2 ;  /* 0x0000000211287211 */ /* 0x004fc400078c10ff */
[C---:B------:R-:W-:Y:S01]  /*bbe0*/  LOP3.LUT R46, R16.reuse, 0x9, RZ, 0xfc, !PT ;  /* 0x00000009102e7812 */ /* 0x040fe200078efcff */
[----:B------:R2:W-:Y:S01]  /*bbf0*/  @P5 STG.E desc[UR12][R18.64], R102 ;  /* 0x0000006612005986 */ /* 0x0005e2000c10190c */
[----:B------:R-:W-:Y:S01]  /*bc00*/  LEA.HI.X.SX32 R41, R17, R0, 0x2, P6 ;  /* 0x0000000011297211 */ /* 0x000fe200030f16ff */
[C---:B------:R-:W-:Y:S01]  /*bc10*/  VIADD R17, R3.reuse, UR5 ;  /* 0x0000000503117c36 */ /* 0x040fe20008000000 */
[C---:B-----5:R-:W-:Y:S02]  /*bc20*/  LEA R42, P6, R3.reuse, R2, 0x2 ;  /* 0x00000002032a7211 */ /* 0x060fe400078c10ff */
[----:B-1----:R-:W-:Y:S01]  /*bc30*/  LOP3.LUT R44, R16, 0xa, RZ, 0xfc, !PT ;  /* 0x0000000a102c7812 */ /* 0x002fe200078efcff */
[----:B------:R1:W-:Y:S01]  /*bc40*/  @P1 STG.E desc[UR12][R40.64], R98 ;  /* 0x0000006228001986 */ /* 0x0003e2000c10190c */
[----:B------:R-:W-:Y:S01]  /*bc50*/  LEA.HI.X.SX32 R43, R3, R0, 0x2, P6 ;  /* 0x00000000032b7211 */ /* 0x000fe200030f16ff */
[----:B------:R-:W-:Y:S01]  /*bc60*/  VIADD R3, R17, UR5 ;  /* 0x0000000511037c36 */ /* 0x000fe20008000000 */
[----:B------:R-:W-:-:S02]  /*bc70*/  ISETP.LT.AND P1, PT, R44, R157, !P0 ;  /* 0x0000009d2c00720c */ /* 0x000fc40004721270 */
[C---:B------:R-:W-:Y:S01]  /*bc80*/  LEA R44, P6, R17.reuse, R2, 0x2 ;  /* 0x00000002112c7211 */ /* 0x040fe200078c10ff */
[----:B------:R5:W-:Y:S01]  /*bc90*/  @P4 STG.E desc[UR12][R42.64], R103 ;  /* 0x000000672a004986 */ /* 0x000be2000c10190c */
[----:B------:R-:W-:Y:S02]  /*bca0*/  ISETP.LT.AND P5, PT, R46, R157, !P0 ;  /* 0x0000009d2e00720c */ /* 0x000fe400047a1270 */
[----:B------:R-:W-:Y:S01]  /*bcb0*/  LEA.HI.X.SX32 R45, R17, R0, 0x2, P6 ;  /* 0x00000000112d7211 */ /* 0x000fe200030f16ff */
[C---:B------:R-:W-:Y:S01]  /*bcc0*/  VIADD R17, R3.reuse, UR5 ;  /* 0x0000000503117c36 */ /* 0x040fe20008000000 */
[C---:B--2---:R-:W-:Y:S02]  /*bcd0*/  LEA R18, P6, R3.reuse, R2, 0x2 ;  /* 0x0000000203127211 */ /* 0x044fe400078c10ff */
[----:B------:R-:W-:Y:S01]  /*bce0*/  LOP3.LUT R46, R16, 0xb, RZ, 0xfc, !PT ;  /* 0x0000000b102e7812 */ /* 0x000fe200078efcff */
[----:B------:R2:W-:Y:S01]  /*bcf0*/  @P2 STG.E desc[UR12][R44.64], R99 ;  /* 0x000000632c002986 */ /* 0x0005e2000c10190c */
[----:B------:R-:W-:Y:S01]  /*bd00*/  LEA.HI.X.SX32 R19, R3, R0, 0x2, P6 ;  /* 0x0000000003137211 */ /* 0x000fe200030f16ff */
[C---:B------:R-:W-:Y:S01]  /*bd10*/  VIADD R3, R17.reuse, UR5 ;  /* 0x0000000511037c36 */ /* 0x040fe20008000000 */
[----:B-1----:R-:W-:-:S02]  /*bd20*/  LEA R40, P6, R17, R2, 0x2 ;  /* 0x0000000211287211 */ /* 0x002fc400078c10ff */
[----:B-----5:R-:W-:Y:S01]  /*bd30*/  LOP3.LUT R42, R16, 0xd, RZ, 0xfc, !PT ;  /* 0x0000000d102a7812 */ /* 0x020fe200078efcff */
        /* <DEDUP_REMOVED lines=14> */
[----:B-1----:R-:W-:Y:S02]  /*be20*/  LEA R18, P6, R3, R2, 0x2 ;  /* 0x0000000203127211 */ /* 0x002fe400078c10ff */
[----:B-----5:R-:W-:Y:S01]  /*be30*/  LOP3.LUT R40, R16, 0x10, RZ, 0xfc, !PT ;  /* 0x0000001010287812 */ /* 0x020fe200078efcff */
[----:B------:R1:W-:Y:S01]  /*be40*/  @P4 STG.E desc[UR12][R44.64], R93 ;  /* 0x0000005d2c004986 */ /* 0x0003e2000c10190c */
[----:B------:R-:W-:Y:S02]  /*be50*/  ISETP.LT.AND P2, PT, R46, R157, !P0 ;  /* 0x0000009d2e00720c */ /* 0x000fe40004741270 */
[----:B------:R-:W-:-:S02]  /*be60*/  LOP3.LUT R46, R16, 0xe, RZ, 0xfc, !PT ;  /* 0x0000000e102e7812 */ /* 0x000fc400078efcff */
[----:B------:R-:W-:Y:S01]  /*be70*/  LEA.HI.X.SX32 R19, R3, R0, 0x2, P6 ;  /* 0x0000000003137211 */ /* 0x000fe200030f16ff */
[C---:B------:R-:W-:Y:S01]  /*be80*/  VIADD R3, R17.reuse, UR5 ;  /* 0x0000000511037c36 */ /* 0x040fe20008000000 */
[-C--:B------:R-:W-:Y:S02]  /*be90*/  ISETP.LT.AND P4, PT, R40, R157.reuse, !P0 ;  /* 0x0000009d2800720c */ /* 0x080fe40004781270 */
[C---:B------:R-:W-:Y:S02]  /*bea0*/  LEA R40, P6, R17.reuse, R2, 0x2 ;  /* 0x0000000211287211 */ /* 0x040fe400078c10ff */
[----:B------:R-:W-:Y:S02]  /*beb0*/  ISETP.LT.AND P5, PT, R46, R157, !P0 ;  /* 0x0000009d2e00720c */ /* 0x000fe400047a1270 */
[----:B------:R-:W-:Y:S01]  /*bec0*/  LEA.HI.X.SX32 R41, R17, R0, 0x2, P6 ;  /* 0x0000000011297211 */ /* 0x000fe200030f16ff */
[C---:B------:R-:W-:Y:S01]  /*bed0*/  VIADD R17, R3.reuse, UR5 ;  /* 0x0000000503117c36 */ /* 0x040fe20008000000 */
[----:B--2---:R-:W-:Y:S01]  /*bee0*/  LEA R42, P6, R3, R2, 0x2 ;  /* 0x00000002032a7211 */ /* 0x004fe200078c10ff */
[----:B------:R2:W-:Y:S01]  /*bef0*/  @P2 STG.E desc[UR12][R18.64], R90 ;  /* 0x0000005a12002986 */ /* 0x0005e2000c10190c */
[----:B------:R-:W-:-:S02]  /*bf00*/  LOP3.LUT R46, R16, 0xf, RZ, 0xfc, !PT ;  /* 0x0000000f102e7812 */ /* 0x000fc400078efcff */
[----:B------:R-:W-:Y:S01]  /*bf10*/  LEA.HI.X.SX32 R43, R3, R0, 0x2, P6 ;  /* 0x00000000032b7211 */ /* 0x000fe200030f16ff */
[C---:B------:R-:W-:Y:S01]  /*bf20*/  VIADD R3, R17.reuse, UR5 ;  /* 0x0000000511037c36 */ /* 0x040fe20008000000 */
[C---:B-1----:R-:W-:Y:S01]  /*bf30*/  LEA R44, P6, R17.reuse, R2, 0x2 ;  /* 0x00000002112c7211 */ /* 0x042fe200078c10ff */
[----:B------:R1:W-:Y:S01]  /*bf40*/  @P3 STG.E desc[UR12][R40.64], R94 ;  /* 0x0000005e28003986 */ /* 0x0003e2000c10190c */
[----:B------:R-:W-:Y:S02]  /*bf50*/  ISETP.LT.AND P1, PT, R46, R157, !P0 ;  /* 0x0000009d2e00720c */ /* 0x000fe40004721270 */
[C---:B------:R-:W-:Y:S01]  /*bf60*/  LOP3.LUT R46, R16.reuse, 0x11, RZ, 0xfc, !PT ;  /* 0x00000011102e7812 */ /* 0x040fe200078efcff */
[----:B------:R5:W-:Y:S01]  /*bf70*/  @P5 STG.E desc[UR12][R42.64], R91 ;  /* 0x0000005b2a005986 */ /* 0x000be2000c10190c */
[----:B------:R-:W-:Y:S01]  /*bf80*/  LEA.HI.X.SX32 R45, R17, R0, 0x2, P6 ;  /* 0x00000000112d7211 */ /* 0x000fe200030f16ff */
[----:B------:R-:W-:Y:S01]  /*bf90*/  VIADD R17, R3, UR5 ;  /* 0x0000000503117c36 */ /* 0x000fe20008000000 */
[----:B--2---:R-:W-:-:S02]  /*bfa0*/  LOP3.LUT R18, R16, 0x13, RZ, 0xfc, !PT ;  /* 0x0000001310127812 */ /* 0x004fc400078efcff */
[-C--:B------:R-:W-:Y:S02]  /*bfb0*/  ISETP.LT.AND P2, PT, R46, R157.reuse, !P0 ;  /* 0x0000009d2e00720c */ /* 0x080fe40004741270 */
[----:B------:R-:W-:Y:S02]  /*bfc0*/  ISETP.LT.AND P5, PT, R18, R157, !P0 ;  /* 0x0000009d1200720c */ /* 0x000fe400047a1270 */
[C---:B------:R-:W-:Y:S01]  /*bfd0*/  LEA R18, P6, R3.reuse, R2, 0x2 ;  /* 0x0000000203127211 */ /* 0x040fe200078c10ff */
[----:B------:R2:W-:Y:S01]  /*bfe0*/  @P1 STG.E desc[UR12][R44.64], R95 ;  /* 0x0000005f2c001986 */ /* 0x0005e2000c10190c */
[----:B------:R-:W-:Y:S02]  /*bff0*/  LOP3.LUT R46, R16, 0x12, RZ, 0xfc, !PT ;  /* 0x00000012102e7812 */ /* 0x000fe400078efcff */
[----:B------:R-:W-:Y:S01]  /*c000*/  LEA.HI.X.SX32 R19, R3, R0, 0x2, P6 ;  /* 0x0000000003137211 */ /* 0x000fe200030f16ff */
[C---:B------:R-:W-:Y:S01]  /*c010*/  VIADD R3, R17.reuse, UR5 ;  /* 0x0000000511037c36 */ /* 0x040fe20008000000 */
[----:B-1----:R-:W-:-:S02]  /*c020*/  LEA R40, P6, R17, R2, 0x2 ;  /* 0x0000000211287211 */ /* 0x002fc400078c10ff */
[-C--:B------:R-:W-:Y:S01]  /*c030*/  ISETP.LT.AND P3, PT, R46, R157.reuse, !P0 ;  /* 0x0000009d2e00720c */ /* 0x080fe20004761270 */
[----:B------:R1:W-:Y:S01]  /*c040*/  @P4 STG.E desc[UR12][R18.64], R64 ;  /* 0x0000004012004986 */ /* 0x0003e2000c10190c */
[----:B------:R-:W-:Y:S01]  /*c050*/  LEA.HI.X.SX32 R41, R17, R0, 0x2, P6 ;  /* 0x0000000011297211 */ /* 0x000fe200030f16ff */
[C---:B------:R-:W-:Y:S01]  /*c060*/  VIADD R17, R3.reuse, UR5 ;  /* 0x0000000503117c36 */ /* 0x040fe20008000000 */
[C---:B-----5:R-:W-:Y:S02]  /*c070*/  LEA R42, P6, R3.reuse, R2, 0x2 ;  /* 0x00000002032a7211 */ /* 0x060fe400078c10ff */
[C---:B--2---:R-:W-:Y:S01]  /*c080*/  LOP3.LUT R44, R16.reuse, 0x16, RZ, 0xfc, !PT ;  /* 0x00000016102c7812 */ /* 0x044fe200078efcff */
[----:B------:R2:W-:Y:S01]  /*c090*/  @P2 STG.E desc[UR12][R40.64], R60 ;  /* 0x0000003c28002986 */ /* 0x0005e2000c10190c */
[----:B------:R-:W-:Y:S02]  /*c0a0*/  LOP3.LUT R46, R16, 0x14, RZ, 0xfc, !PT ;  /* 0x00000014102e7812 */ /* 0x000fe400078efcff */
        /* <DEDUP_REMOVED lines=8> */
[C---:B-1----:R-:W-:Y:S02]  /*c130*/  LEA R18, P6, R3.reuse, R2, 0x2 ;  /* 0x0000000203127211 */ /* 0x042fe400078c10ff */
[----:B------:R-:W-:Y:S01]  /*c140*/  LOP3.LUT R46, R16, 0x15, RZ, 0xfc, !PT ;  /* 0x00000015102e7812 */ /* 0x000fe200078efcff */
[----:B------:R1:W-:Y:S01]  /*c150*/  @P5 STG.E desc[UR12][R44.64], R61 ;  /* 0x0000003d2c005986 */ /* 0x0003e2000c10190c */
[----:B------:R-:W-:Y:S01]  /*c160*/  LEA.HI.X.SX32 R19, R3, R0, 0x2, P6 ;  /* 0x0000000003137211 */ /* 0x000fe200030f16ff */
[C---:B------:R-:W-:Y:S01]  /*c170*/  VIADD R3, R17.reuse, UR5 ;  /* 0x0000000511037c36 */ /* 0x040fe20008000000 */
[----:B--2---:R-:W-:-:S02]  /*c180*/  LEA R40, P6, R17, R2, 0x2 ;  /* 0x0000000211287211 */ /* 0x004fc400078c10ff */
[----:B-----5:R-:W-:Y:S01]  /*c190*/  LOP3.LUT R42, R16, 0x19, RZ, 0xfc, !PT ;  /* 0x00000019102a7812 */ /* 0x020fe200078efcff */
[----:B------:R2:W-:Y:S01]  /*c1a0*/  @P1 STG.E desc[UR12][R18.64], R66 ;  /* 0x0000004212001986 */ /* 0x0005e2000c10190c */
[-C--:B------:R-:W-:Y:S02]  /*c1b0*/  ISETP.LT.AND P4, PT, R46, R157.reuse, !P0 ;  /* 0x0000009d2e00720c */ /* 0x080fe40004781270 */
[----:B------:R-:W-:Y:S02]  /*c1c0*/  LOP3.LUT R46, R16, 0x17, RZ, 0xfc, !PT ;  /* 0x00000017102e7812 */ /* 0x000fe400078efcff */
[----:B------:R-:W-:Y:S01]  /*c1d0*/  LEA.HI.X.SX32 R41, R17, R0, 0x2, P6 ;  /* 0x0000000011297211 */ /* 0x000fe200030f16ff */
[C---:B------:R-:W-:Y:S01]  /*c1e0*/  VIADD R17, R3.reuse, UR5 ;  /* 0x0000000503117c36 */ /* 0x040fe20008000000 */
[----:B------:R-:W-:Y:S02]  /*c1f0*/  ISETP.LT.AND P1, PT, R42, R157, !P0 ;  /* 0x0000009d2a00720c */ /* 0x000fe40004721270 */
[----:B------:R-:W-:-:S02]  /*c200*/  LEA R42, P6, R3, R2, 0x2 ;  /* 0x00000002032a7211 */ /* 0x000fc400078c10ff */
[-C--:B------:R-:W-:Y:S02]  /*c210*/  ISETP.LT.AND P3, PT, R46, R157.reuse, !P0 ;  /* 0x0000009d2e00720c */ /* 0x080fe40004761270 */
[----:B------:R-:W-:Y:S01]  /*c220*/  LEA.HI.X.SX32 R43, R3, R0, 0x2, P6 ;  /* 0x00000000032b7211 */ /* 0x000fe200030f16ff */
[C---:B------:R-:W-:Y:S01]  /*c230*/  VIADD R3, R17.reuse, UR5 ;  /* 0x0000000511037c36 */ /* 0x040fe20008000000 */
[C---:B-1----:R-:W-:Y:S01]  /*c240*/  LEA R44, P6, R17.reuse, R2, 0x2 ;  /* 0x00000002112c7211 */ /* 0x042fe200078c10ff */
[----:B------:R1:W-:Y:S01]  /*c250*/  @P4 STG.E desc[UR12][R40.64], R62 ;  /* 0x0000003e28004986 */ /* 0x0003e2000c10190c */
[----:B------:R-:W-:Y:S02]  /*c260*/  LOP3.LUT R46, R16, 0x18, RZ, 0xfc, !PT ;  /* 0x00000018102e7812 */ /* 0x000fe400078efcff */
[----:B------:R-:W-:Y:S01]  /*c270*/  LEA.HI.X.SX32 R45, R17, R0, 0x2, P6 ;  /* 0x00000000112d7211 */ /* 0x000fe200030f16ff */
[C---:B------:R-:W-:Y:S01]  /*c280*/  VIADD R17, R3.reuse, UR5 ;  /* 0x0000000503117c36 */ /* 0x040fe20008000000 */
[----:B--2---:R-:W-:Y:S01]  /*c290*/  LEA R18, P6, R3, R2, 0x2 ;  /* 0x0000000203127211 */ /* 0x004fe200078c10ff */
[----:B------:R2:W-:Y:S01]  /*c2a0*/  @P2 STG.E desc[UR12][R42.64], R67 ;  /* 0x000000432a002986 */ /* 0x0005e2000c10190c */
[----:B------:R-:W-:-:S02]  /*c2b0*/  ISETP.LT.AND P5, PT, R46, R157, !P0 ;  /* 0x0000009d2e00720c */ /* 0x000fc400047a1270 */
[C---:B------:R-:W-:Y:S01]  /*c2c0*/  LOP3.LUT R46, R16.reuse, 0x1a, RZ, 0xfc, !PT ;  /* 0x0000001a102e7812 */ /* 0x040fe200078efcff */
[----:B------:R5:W-:Y:S01]  /*c2d0*/  @P3 STG.E desc[UR12][R44.64], R63 ;  /* 0x0000003f2c003986 */ /* 0x000be2000c10190c */
[----:B------:R-:W-:Y:S01]  /*c2e0*/  LEA.HI.X.SX32 R19, R3, R0, 0x2, P6 ;  /* 0x0000000003137211 */ /* 0x000fe200030f16ff */
[C---:B------:R-:W-:Y:S01]  /*c2f0*/  VIADD R3, R17.reuse, UR5 ;  /* 0x0000000511037c36 */ /* 0x040fe20008000000 */
[----:B-1----:R-:W-:Y:S02]  /*c300*/  LOP3.LUT R40, R16, 0x1c, RZ, 0xfc, !PT ;  /* 0x0000001c10287812 */ /* 0x002fe400078efcff */
[-C--:B------:R-:W-:Y:S02]  /*c310*/  ISETP.LT.AND P4, PT, R46, R157.reuse, !P0 ;  /* 0x0000009d2e00720c */ /* 0x080fe40004781270 */
[----:B------:R-:W-:Y:S02]  /*c320*/  ISETP.LT.AND P3, PT, R40, R157, !P0 ;  /* 0x0000009d2800720c */ /* 0x000fe40004761270 */
[----:B------:R-:W-:Y:S01]  /*c330*/  LEA R40, P6, R17, R2, 0x2 ;  /* 0x0000000211287211 */ /* 0x000fe200078c10ff */
[----:B------:R1:W-:Y:S01]  /*c340*/  @P5 STG.E desc[UR12][R18.64], R56 ;  /* 0x0000003812005986 */ /* 0x0003e2000c10190c */
[----:B------:R-:W-:-:S02]  /*c350*/  LOP3.LUT R46, R16, 0x1b, RZ, 0xfc, !PT ;  /* 0x0000001b102e7812 */ /* 0x000fc400078efcff */
[----:B------:R-:W-:Y:S01]  /*c360*/  LEA.HI.X.SX32 R41, R17, R0, 0x2, P6 ;  /* 0x0000000011297211 */ /* 0x000fe200030f16ff */
[C---:B------:R-:W-:Y:S01]  /*c370*/  VIADD R17, R3.reuse, UR5 ;  /* 0x0000000503117c36 */ /* 0x040fe20008000000 */
[C---:B--2---:R-:W-:Y:S02]  /*c380*/  LEA R42, P6, R3.reuse, R2, 0x2 ;  /* 0x00000002032a7211 */ /* 0x044fe400078c10ff */
[----:B------:R-:W-:Y:S01]  /*c390*/  ISETP.LT.AND P2, PT, R46, R157, !P0 ;  /* 0x0000009d2e00720c */ /* 0x000fe20004741270 */
[----:B------:R2:W-:Y:S01]  /*c3a0*/  @P1 STG.E desc[UR12][R40.64], R36 ;  /* 0x0000002428001986 */ /* 0x0005e2000c10190c */
[----:B------:R-:W-:Y:S01]  /*c3b0*/  LEA.HI.X.SX32 R43, R3, R0, 0x2, P6 ;  /* 0x00000000032b7211 */ /* 0x000fe200030f16ff */
[C---:B------:R-:W-:Y:S01]  /*c3c0*/  VIADD R3, R17.reuse, UR5 ;  /* 0x0000000511037c36 */ /* 0x040fe20008000000 */
[----:B-----5:R-:W-:Y:S02]  /*c3d0*/  LEA R44, P6, R17, R2, 0x2 ;  /* 0x00000002112c7211 */ /* 0x020fe400078c10ff */
[C---:B-1----:R-:W-:Y:S01]  /*c3e0*/  LOP3.LUT R18, R16.reuse, 0x1f, RZ, 0xfc, !PT ;  /* 0x0000001f10127812 */ /* 0x042fe200078efcff */
[----:B------:R1:W-:Y:S01]  /*c3f0*/  @P4 STG.E desc[UR12][R42.64], R57 ;  /* 0x000000392a004986 */ /* 0x0003e2000c10190c */
[----:B------:R-:W-:-:S02]  /*c400*/  LOP3.LUT R46, R16, 0x1d, RZ, 0xfc, !PT ;  /* 0x0000001d102e7812 */ /* 0x000fc400078efcff */
        /* <DEDUP_REMOVED lines=9> */
[----:B------:R-:W-:Y:S01]  /*c4a0*/  LOP3.LUT R36, R16, 0x21, RZ, 0xfc, !PT ;  /* 0x0000002110247812 */ /* 0x000fe200078efcff */
[----:B------:R2:W-:Y:S01]  /*c4b0*/  @P3 STG.E desc[UR12][R18.64], R58 ;  /* 0x0000003a12003986 */ /* 0x0005e2000c10190c */
[----:B------:R-:W-:Y:S01]  /*c4c0*/  LEA.HI.X.SX32 R41, R17, R0, 0x2, P6 ;  /* 0x0000000011297211 */ /* 0x000fe200030f16ff */
[C---:B------:R-:W-:Y:S01]  /*c4d0*/  VIADD R17, R3.reuse, UR5 ;  /* 0x0000000503117c36 */ /* 0x040fe20008000000 */
[----:B------:R-:W-:Y:S02]  /*c4e0*/  ISETP.LT.AND P3, PT, R36, R157, !P0 ;  /* 0x0000009d2400720c */ /* 0x000fe40004761270 */
[----:B-1----:R-:W-:Y:S01]  /*c4f0*/  LEA R42, P6, R3, R2, 0x2 ;  /* 0x00000002032a7211 */ /* 0x002fe200078c10ff */
[----:B------:R1:W-:Y:S01]  /*c500*/  @P5 STG.E desc[UR12][R40.64], R38 ;  /* 0x0000002628005986 */ /* 0x0003e2000c10190c */
[C---:B------:R-:W-:Y:S02]  /*c510*/  LOP3.LUT R36, R16.reuse, 0x22, RZ, 0xfc, !PT ;  /* 0x0000002210247812 */ /* 0x040fe400078efcff */
[----:B------:R-:W-:-:S02]  /*c520*/  LOP3.LUT R46, R16, 0x1e, RZ, 0xfc, !PT ;  /* 0x0000001e102e7812 */ /* 0x000fc400078efcff */
[----:B------:R-:W-:Y:S01]  /*c530*/  LEA.HI.X.SX32 R43, R3, R0, 0x2, P6 ;  /* 0x00000000032b7211 */ /* 0x000fe200030f16ff */
[C---:B------:R-:W-:Y:S01]  /*c540*/  VIADD R3, R17.reuse, UR5 ;  /* 0x0000000511037c36 */ /* 0x040fe20008000000 */
[-C--:B------:R-:W-:Y:S02]  /*c550*/  ISETP.LT.AND P5, PT, R36, R157.reuse, !P0 ;  /* 0x0000009d2400720c */ /* 0x080fe400047a1270 */
[-C--:B------:R-:W-:Y:S02]  /*c560*/  ISETP.LT.AND P1, PT, R46, R157.reuse, !P0 ;  /* 0x0000009d2e00720c */ /* 0x080fe40004721270 */
[C---:B------:R-:W-:Y:S02]  /*c570*/  LEA R36, P6, R17.reuse, R2, 0x2 ;  /* 0x0000000211247211 */ /* 0x040fe400078c10ff */
[----:B------:R-:W-:Y:S02]  /*c580*/  LOP3.LUT R46, R16, 0x20, RZ, 0xfc, !PT ;  /* 0x00000020102e7812 */ /* 0x000fe400078efcff */
[----:B-----5:R-:W-:Y:S01]  /*c590*/  LEA.HI.X.SX32 R37, R17, R0, 0x2, P6 ;  /* 0x0000000011257211 */ /* 0x020fe200030f16ff */
[----:B------:R-:W-:Y:S01]  /*c5a0*/  VIADD R17, R3, UR5 ;  /* 0x0000000503117c36 */ /* 0x000fe20008000000 */
[----:B------:R-:W-:-:S02]  /*c5b0*/  ISETP.LT.AND P2, PT, R46, R157, !P0 ;  /* 0x0000009d2e00720c */ /* 0x000fc40004741270 */
[C---:B--2---:R-:W-:Y:S02]  /*c5c0*/  LEA R18, P6, R3.reuse, R2, 0x2 ;  /* 0x0000000203127211 */ /* 0x044fe400078c10ff */
[C---:B------:R-:W-:Y:S01]  /*c5d0*/  LOP3.LUT R44, R16.reuse, 0x23, RZ, 0xfc, !PT ;  /* 0x00000023102c7812 */ /* 0x040fe200078efcff */
[----:B------:R2:W-:Y:S01]  /*c5e0*/  @P1 STG.E desc[UR12][R42.64], R59 ;  /* 0x0000003b2a001986 */ /* 0x0005e2000c10190c */
[----:B------:R-:W-:Y:S01]  /*c5f0*/  LEA.HI.X.SX32 R19, R3, R0, 0x2, P6 ;  /* 0x0000000003137211 */ /* 0x000fe200030f16ff */
[C---:B------:R-:W-:Y:S01]  /*c600*/  VIADD R3, R17.reuse, UR5 ;  /* 0x0000000511037c36 */ /* 0x040fe20008000000 */
[C---:B-1----:R-:W-:Y:S01]  /*c610*/  LEA R40, P6, R17.reuse, R2, 0x2 ;  /* 0x0000000211287211 */ /* 0x042fe200078c10ff */
[----:B------:R1:W-:Y:S01]  /*c620*/  @P4 STG.E desc[UR12][R36.64], R39 ;  /* 0x0000002724004986 */ /* 0x0003e2000c10190c */
[----:B------:R-:W-:Y:S02]  /*c630*/  LOP3.LUT R38, R16, 0x25, RZ, 0xfc, !PT ;  /* 0x0000002510267812 */ /* 0x000fe400078efcff */
[----:B------:R-:W-:Y:S01]  /*c640*/  LEA.HI.X.SX32 R41, R17, R0, 0x2, P6 ;  /* 0x0000000011297211 */ /* 0x000fe200030f16ff */
[----:B------:R-:W-:Y:S01]  /*c650*/  VIADD R17, R3, UR5 ;  /* 0x0000000503117c36 */ /* 0x000fe20008000000 */
[----:B------:R-:W-:Y:S01]  /*c660*/  ISETP.LT.AND P1, PT, R44, R157, !P0 ;  /* 0x0000009d2c00720c */ /* 0x000fe20004721270 */
[----:B------:R5:W-:Y:S01]  /*c670*/  @P2 STG.E desc[UR12][R18.64], R4 ;  /* 0x0000000412002986 */ /* 0x000be2000c10190c */
[----:B------:R-:W-:-:S02]  /*c680*/  LOP3.LUT R44, R16, 0x24, RZ, 0xfc, !PT ;  /* 0x00000024102c7812 */ /* 0x000fc400078efcff */
[C---:B--2---:R-:W-:Y:S01]  /*c690*/  LEA R42, P6, R3.reuse, R2, 0x2 ;  /* 0x00000002032a7211 */ /* 0x044fe200078c10ff */
[----:B------:R2:W-:Y:S01]  /*c6a0*/  @P3 STG.E desc[UR12][R40.64], R12 ;  /* 0x0000000c28003986 */ /* 0x0005e2000c10190c */
[-C--:B------:R-:W-:Y:S02]  /*c6b0*/  ISETP.LT.AND P2, PT, R38, R157.reuse, !P0 ;  /* 0x0000009d2600720c */ /* 0x080fe40004741270 */
[----:B------:R-:W-:Y:S01]  /*c6c0*/  LEA.HI.X.SX32 R43, R3, R0, 0x2, P6 ;  /* 0x00000000032b7211 */ /* 0x000fe200030f16ff */
[C---:B------:R-:W-:Y:S01]  /*c6d0*/  VIADD R3, R17.reuse, UR5 ;  /* 0x0000000511037c36 */ /* 0x040fe20008000000 */
[----:B------:R-:W-:Y:S02]  /*c6e0*/  LOP3.LUT R38, R16, 0x26, RZ, 0xfc, !PT ;  /* 0x0000002610267812 */ /* 0x000fe400078efcff */
[----:B-1----:R-:W-:Y:S01]  /*c6f0*/  LEA R36, P6, R17, R2, 0x2 ;  /* 0x0000000211247211 */ /* 0x002fe200078c10ff */
[----:B------:R1:W-:Y:S01]  /*c700*/  @P5 STG.E desc[UR12][R42.64], R5 ;  /* 0x000000052a005986 */ /* 0x0003e2000c10190c */
[----:B------:R-:W-:-:S02]  /*c710*/  ISETP.LT.AND P4, PT, R44, R157, !P0 ;  /* 0x0000009d2c00720c */ /* 0x000fc40004781270 */
[-C--:B------:R-:W-:Y:S02]  /*c720*/  ISETP.LT.AND P3, PT, R38, R157.reuse, !P0 ;  /* 0x0000009d2600720c */ /* 0x080fe40004761270 */
[----:B------:R-:W-:Y:S01]  /*c730*/  LEA.HI.X.SX32 R37, R17, R0, 0x2, P6 ;  /* 0x0000000011257211 */ /* 0x000fe200030f16ff */
[C---:B------:R-:W-:Y:S01]  /*c740*/  VIADD R17, R3.reuse, UR5 ;  /* 0x0000000503117c36 */ /* 0x040fe20008000000 */
[C---:B------:R-:W-:Y:S02]  /*c750*/  LOP3.LUT R38, R16.reuse, 0x27, RZ, 0xfc, !PT ;  /* 0x0000002710267812 */ /* 0x040fe400078efcff */
[----:B-----5:R-:W-:Y:S01]  /*c760*/  LEA R18, P6, R3, R2, 0x2 ;  /* 0x0000000203127211 */ /* 0x020fe200078c10ff */
[----:B------:R-:W-:Y:S01]  /*c770*/  @P1 STG.E desc[UR12][R36.64], R13 ;  /* 0x0000000d24001986 */ /* 0x000fe2000c10190c */
[----:B------:R-:W-:Y:S02]  /*c780*/  LOP3.LUT R4, R16, 0x28, RZ, 0xfc, !PT ;  /* 0x0000002810047812 */ /* 0x000fe400078efcff */
[----:B------:R-:W-:-:S02]  /*c790*/  ISETP.LT.AND P5, PT, R38, R157, !P0 ;  /* 0x0000009d2600720c */ /* 0x000fc400047a1270 */
[----:B------:R-:W-:Y:S01]  /*c7a0*/  LEA.HI.X.SX32 R19, R3, R0, 0x2, P6 ;  /* 0x0000000003137211 */ /* 0x000fe200030f16ff */
[C---:B------:R-:W-:Y:S01]  /*c7b0*/  VIADD R3, R17.reuse, UR5 ;  /* 0x0000000511037c36 */ /* 0x040fe20008000000 */
[-C--:B------:R-:W-:Y:S02]  /*c7c0*/  ISETP.LT.AND P1, PT, R4, R157.reuse, !P0 ;  /* 0x0000009d0400720c */ /* 0x080fe40004721270 */
[C---:B------:R-:W-:Y:S01]  /*c7d0*/  LEA R38, P6, R17.reuse, R2, 0x2 ;  /* 0x0000000211267211 */ /* 0x040fe200078c10ff */
[----:B------:R5:W-:Y:S01]  /*c7e0*/  @P4 STG.E desc[UR12][R18.64], R6 ;  /* 0x0000000612004986 */ /* 0x000be2000c10190c */
[----:B------:R-:W-:Y:S02]  /*c7f0*/  LOP3.LUT R4, R16, 0x29, RZ, 0xfc, !PT ;  /* 0x0000002910047812 */ /* 0x000fe400078efcff */
[----:B------:R-:W-:Y:S01]  /*c800*/  LEA.HI.X.SX32 R39, R17, R0, 0x2, P6 ;  /* 0x0000000011277211 */ /* 0x000fe200030f16ff */
[----:B------:R-:W-:Y:S01]  /*c810*/  VIADD R17, R3, UR5 ;  /* 0x0000000503117c36 */ /* 0x000fe20008000000 */
[----:B------:R-:W-:-:S02]  /*c820*/  ISETP.LT.AND P4, PT, R4, R157, !P0 ;  /* 0x0000009d0400720c */ /* 0x000fc40004781270 */
[----:B--2---:R-:W-:Y:S01]  /*c830*/  LOP3.LUT R12, R16, 0x2a, RZ, 0xfc, !PT ;  /* 0x0000002a100c7812 */ /* 0x004fe200078efcff */
[----:B------:R-:W-:Y:S01]  /*c840*/  @P2 STG.E desc[UR12][R38.64], R14 ;  /* 0x0000000e26002986 */ /* 0x000fe2000c10190c */
[C---:B------:R-:W-:Y:S02]  /*c850*/  LEA R4, P6, R3.reuse, R2, 0x2 ;  /* 0x0000000203047211 */ /* 0x040fe400078c10ff */
[-C--:B------:R-:W-:Y:S02]  /*c860*/  ISETP.LT.AND P2, PT, R12, R157.reuse, !P0 ;  /* 0x0000009d0c00720c */ /* 0x080fe40004741270 */
[----:B-1----:R-:W-:Y:S01]  /*c870*/  LEA.HI.X.SX32 R5, R3, R0, 0x2, P6 ;  /* 0x0000000003057211 */ /* 0x002fe200030f16ff */
[C---:B------:R-:W-:Y:S01]  /*c880*/  VIADD R3, R17.reuse, UR5 ;  /* 0x0000000511037c36 */ /* 0x040fe20008000000 */
[C---:B------:R-:W-:Y:S02]  /*c890*/  LEA R12, P6, R17.reuse, R2, 0x2 ;  /* 0x00000002110c7211 */ /* 0x040fe400078c10ff */
[----:B-----5:R-:W-:Y:S01]  /*c8a0*/  LOP3.LUT R6, R16, 0x2b, RZ, 0xfc, !PT ;  /* 0x0000002b10067812 */ /* 0x020fe200078efcff */
[----:B------:R1:W-:Y:S01]  /*c8b0*/  @P3 STG.E desc[UR12][R4.64], R7 ;  /* 0x0000000704003986 */ /* 0x0003e2000c10190c */
[----:B------:R-:W-:Y:S01]  /*c8c0*/  LEA.HI.X.SX32 R13, R17, R0, 0x2, P6 ;  /* 0x00000000110d7211 */ /* 0x000fe200030f16ff */
[----:B------:R-:W-:Y:S01]  /*c8d0*/  VIADD R17, R3, UR5 ;  /* 0x0000000503117c36 */ /* 0x000fe20008000000 */
[----:B------:R-:W-:-:S02]  /*c8e0*/  ISETP.LT.AND P3, PT, R6, R157, !P0 ;  /* 0x0000009d0600720c */ /* 0x000fc40004761270 */
[C---:B------:R-:W-:Y:S01]  /*c8f0*/  LEA R18, P6, R3.reuse, R2, 0x2 ;  /* 0x0000000203127211 */ /* 0x040fe200078c10ff */
[----:B------:R2:W-:Y:S01]  /*c900*/  @P5 STG.E desc[UR12][R12.64], R15 ;  /* 0x0000000f0c005986 */ /* 0x0005e2000c10190c */
[----:B------:R-:W-:Y:S02]  /*c910*/  LOP3.LUT R6, R16, 0x2c, RZ, 0xfc, !PT ;  /* 0x0000002c10067812 */ /* 0x000fe400078efcff */
[----:B------:R-:W-:Y:S01]  /*c920*/  LEA.HI.X.SX32 R19, R3, R0, 0x2, P6 ;  /* 0x0000000003137211 */ /* 0x000fe200030f16ff */
[C---:B------:R-:W-:Y:S01]  /*c930*/  VIADD R3, R17.reuse, UR5 ;  /* 0x0000000511037c36 */ /* 0x040fe20008000000 */
[----:B------:R-:W-:Y:S02]  /*c940*/  ISETP.LT.AND P5, PT, R6, R157, !P0 ;  /* 0x0000009d0600720c */ /* 0x000fe400047a1270 */
[----:B------:R-:W-:Y:S01]  /*c950*/  LEA R36, P6, R17, R2, 0x2 ;  /* 0x0000000211247211 */ /* 0x000fe200078c10ff */
[----:B------:R5:W-:Y:S01]  /*c960*/  @P1 STG.E desc[UR12][R18.64], R8 ;  /* 0x0000000812001986 */ /* 0x000be2000c10190c */
[----:B------:R-:W-:Y:S01]  /*c970*/  LOP3.LUT R6, R16, 0x2d, RZ, 0xfc, !PT ;  /* 0x0000002d10067812 */ /* 0x000fe200078efcff */
[----:B-1----:R-:W-:Y:S01]  /*c980*/  VIADD R7, R3, UR5 ;  /* 0x0000000503077c36 */ /* 0x002fe20008000000 */
[----:B------:R-:W-:-:S02]  /*c990*/  LEA.HI.X.SX32 R37, R17, R0, 0x2, P6 ;  /* 0x0000000011257211 */ /* 0x000fc400030f16ff */
[-C--:B------:R-:W-:Y:S02]  /*c9a0*/  ISETP.LT.AND P1, PT, R6, R157.reuse, !P0 ;  /* 0x0000009d0600720c */ /* 0x080fe40004721270 */
[C---:B------:R-:W-:Y:S01]  /*c9b0*/  LEA R4, P6, R3.reuse, R2, 0x2 ;  /* 0x0000000203047211 */ /* 0x040fe200078c10ff */
[----:B------:R-:W-:Y:S01]  /*c9c0*/  @P4 STG.E desc[UR12][R36.64], R24 ;  /* 0x0000001824004986 */ /* 0x000fe2000c10190c */
[----:B------:R-:W-:Y:S02]  /*c9d0*/  LOP3.LUT R6, R16, 0x2e, RZ, 0xfc, !PT ;  /* 0x0000002e10067812 */ /* 0x000fe400078efcff */
[----:B------:R-:W-:Y:S01]  /*c9e0*/  LEA.HI.X.SX32 R5, R3, R0, 0x2, P6 ;  /* 0x0000000003057211 */ /* 0x000fe200030f16ff */
[C---:B------:R-:W-:Y:S01]  /*c9f0*/  VIADD R3, R7.reuse, UR5 ;  /* 0x0000000507037c36 */ /* 0x040fe20008000000 */
[-C--:B------:R-:W-:Y:S02]  /*ca00*/  ISETP.LT.AND P4, PT, R6, R157.reuse, !P0 ;  /* 0x0000009d0600720c */ /* 0x080fe40004781270 */
[----:B--2---:R-:W-:Y:S01]  /*ca10*/  LOP3.LUT R12, R16, 0x2f, RZ, 0xfc, !PT ;  /* 0x0000002f100c7812 */ /* 0x004fe200078efcff */
[----:B------:R1:W-:Y:S01]  /*ca20*/  @P2 STG.E desc[UR12][R4.64], R9 ;  /* 0x0000000904002986 */ /* 0x0003e2000c10190c */
[----:B------:R-:W-:Y:S01]  /*ca30*/  LEA R6, P6, R7, R2, 0x2 ;  /* 0x0000000207067211 */ /* 0x000fe200078c10ff */
[----:B------:R-:W-:Y:S01]  /*ca40*/  VIADD R15, R3, UR5 ;  /* 0x00000005030f7c36 */ /* 0x000fe20008000000 */
[----:B------:R-:W-:-:S02]  /*ca50*/  ISETP.LT.AND P2, PT, R12, R157, !P0 ;  /* 0x0000009d0c00720c */ /* 0x000fc40004741270 */
[----:B------:R-:W-:Y:S02]  /*ca60*/  LEA.HI.X.SX32 R7, R7, R0, 0x2, P6 ;  /* 0x0000000007077211 */ /* 0x000fe400030f16ff */
[C---:B------:R-:W-:Y:S02]  /*ca70*/  LEA R12, P6, R3.reuse, R2, 0x2 ;  /* 0x00000002030c7211 */ /* 0x040fe400078c10ff */
[C---:B-----5:R-:W-:Y:S01]  /*ca80*/  LOP3.LUT R8, R16.reuse, 0x30, RZ, 0xfc, !PT ;  /* 0x0000003010087812 */ /* 0x060fe200078efcff */
[----:B------:R2:W-:Y:S01]  /*ca90*/  @P3 STG.E desc[UR12][R6.64], R25 ;  /* 0x0000001906003986 */ /* 0x0005e2000c10190c */
[----:B------:R-:W-:Y:S01]  /*caa0*/  LEA.HI.X.SX32 R13, R3, R0, 0x2, P6 ;  /* 0x00000000030d7211 */ /* 0x000fe200030f16ff */
[C---:B------:R-:W-:Y:S01]  /*cab0*/  VIADD R3, R15.reuse, UR5 ;  /* 0x000000050f037c36 */ /* 0x040fe20008000000 */
[C---:B------:R-:W-:Y:S02]  /*cac0*/  LEA R14, P6, R15.reuse, R2, 0x2 ;  /* 0x000000020f0e7211 */ /* 0x040fe400078c10ff */
[----:B-1----:R-:W-:Y:S01]  /*cad0*/  LOP3.LUT R4, R16, 0x31, RZ, 0xfc, !PT ;  /* 0x0000003110047812 */ /* 0x002fe200078efcff */
[----:B------:R1:W-:Y:S01]  /*cae0*/  @P5 STG.E desc[UR12][R12.64], R10 ;  /* 0x0000000a0c005986 */ /* 0x0003e2000c10190c */
[----:B------:R-:W-:-:S02]  /*caf0*/  LEA.HI.X.SX32 R15, R15, R0, 0x2, P6 ;  /* 0x000000000f0f7211 */ /* 0x000fc400030f16ff */
[-C--:B------:R-:W-:Y:S02]  /*cb00*/  ISETP.LT.AND P5, PT, R4, R157.reuse, !P0 ;  /* 0x0000009d0400720c */ /* 0x080fe400047a1270 */
[-C--:B------:R-:W-:Y:S01]  /*cb10*/  ISETP.LT.AND P3, PT, R8, R157.reuse, !P0 ;  /* 0x0000009d0800720c */ /* 0x080fe20004761270 */
[C---:B--2---:R-:W-:Y:S01]  /*cb20*/  VIADD R7, R3.reuse, UR5 ;  /* 0x0000000503077c36 */ /* 0x044fe20008000000 */
[C---:B------:R-:W-:Y:S01]  /*cb30*/  LEA R4, P6, R3.reuse, R2, 0x2 ;  /* 0x0000000203047211 */ /* 0x040fe200078c10ff */
[----:B------:R2:W-:Y:S01]  /*cb40*/  @P1 STG.E desc[UR12][R14.64], R26 ;  /* 0x0000001a0e001986 */ /* 0x0005e2000c10190c */
[----:B------:R-:W-:Y:S02]  /*cb50*/  LOP3.LUT R8, R16, 0x32, RZ, 0xfc, !PT ;  /* 0x0000003210087812 */ /* 0x000fe400078efcff */
[----:B------:R-:W-:Y:S01]  /*cb60*/  LEA.HI.X.SX32 R5, R3, R0, 0x2, P6 ;  /* 0x0000000003057211 */ /* 0x000fe200030f16ff */
[----:B------:R-:W-:Y:S01]  /*cb70*/  VIADD R3, R7, UR5 ;  /* 0x0000000507037c36 */ /* 0x000fe20008000000 */
[----:B------:R-:W-:-:S02]  /*cb80*/  ISETP.LT.AND P1, PT, R8, R157, !P0 ;  /* 0x0000009d0800720c */ /* 0x000fc40004721270 */
[----:B------:R-:W-:Y:S01]  /*cb90*/  LOP3.LUT R8, R16, 0x33, RZ, 0xfc, !PT ;  /* 0x0000003310087812 */ /* 0x000fe200078efcff */
[----:B------:R5:W-:Y:S01]  /*cba0*/  @P4 STG.E desc[UR12][R4.64], R11 ;  /* 0x0000000b04004986 */ /* 0x000be2000c10190c */
[----:B------:R-:W-:Y:S01]  /*cbb0*/  LEA R6, P6, R7, R2, 0x2 ;  /* 0x0000000207067211 */ /* 0x000fe200078c10ff */
[----:B-1----:R-:W-:Y:S01]  /*cbc0*/  VIADD R13, R3, UR5 ;  /* 0x00000005030d7c36 */ /* 0x002fe20008000000 */
[----:B------:R-:W-:Y:S02]  /*cbd0*/  ISETP.LT.AND P4, PT, R8, R157, !P0 ;  /* 0x0000009d0800720c */ /* 0x000fe40004781270 */
[----:B------:R-:W-:Y:S02]  /*cbe0*/  LEA.HI.X.SX32 R7, R7, R0, 0x2, P6 ;  /* 0x0000000007077211 */ /* 0x000fe400030f16ff */
[C---:B------:R-:W-:Y:S02]  /*cbf0*/  LEA R8, P6, R3.reuse, R2, 0x2 ;  /* 0x0000000203087211 */ /* 0x040fe400078c10ff */
[----:B------:R-:W-:Y:S01]  /*cc00*/  LOP3.LUT R10, R16, 0x34, RZ, 0xfc, !PT ;  /* 0x00000034100a7812 */ /* 0x000fe200078efcff */
[----:B------:R1:W-:Y:S01]  /*cc10*/  @P2 STG.E desc[UR12][R6.64], R27 ;  /* 0x0000001b06002986 */ /* 0x0003e2000c10190c */
[----:B------:R-:W-:Y:S01]  /*cc20*/  LEA.HI.X.SX32 R9, R3, R0, 0x2, P6 ;  /* 0x0000000003097211 */ /* 0x000fe200030f16ff */
[C---:B------:R-:W-:Y:S01]  /*cc30*/  VIADD R3, R13.reuse, UR5 ;  /* 0x000000050d037c36 */ /* 0x040fe20008000000 */
[----:B------:R-:W-:-:S02]  /*cc40*/  LEA R12, P6, R13, R2, 0x2 ;  /* 0x000000020d0c7211 */ /* 0x000fc400078c10ff */
[----:B------:R-:W-:Y:S01]  /*cc50*/  ISETP.LT.AND P2, PT, R10, R157, !P0 ;  /* 0x0000009d0a00720c */ /* 0x000fe20004741270 */
[----:B--2---:R-:W-:Y:S01]  /*cc60*/  VIADD R15, R3, UR5 ;  /* 0x00000005030f7c36 */ /* 0x004fe20008000000 */
[----:B------:R2:W-:Y:S01]  /*cc70*/  @P3 STG.E desc[UR12][R8.64], R20 ;  /* 0x0000001408003986 */ /* 0x0005e2000c10190c */
[----:B------:R-:W-:Y:S02]  /*cc80*/  LEA.HI.X.SX32 R13, R13, R0, 0x2, P6 ;  /* 0x000000000d0d7211 */ /* 0x000fe400030f16ff */
[-C--:B-----5:R-:W-:Y:S02]  /*cc90*/  LEA R4, P6, R3, R2.reuse, 0x2 ;  /* 0x0000000203047211 */ /* 0x0a0fe400078c10ff */
[C---:B------:R-:W-:Y:S01]  /*cca0*/  LEA R10, P3, R15.reuse, R2, 0x2 ;  /* 0x000000020f0a7211 */ /* 0x040fe200078610ff */
[----:B---3--:R-:W-:Y:S01]  /*ccb0*/  @P5 STG.E desc[UR12][R12.64], R28 ;  /* 0x0000001c0c005986 */ /* 0x008fe2000c10190c */
[----:B------:R-:W-:Y:S02]  /*ccc0*/  LOP3.LUT R18, R16, 0x35, RZ, 0xfc, !PT ;  /* 0x0000003510127812 */ /* 0x000fe400078efcff */
[CC--:B------:R-:W-:Y:S01]  /*ccd0*/  LEA.HI.X.SX32 R11, R15.reuse, R0.reuse, 0x2, P3 ;  /* 0x000000000f0b7211 */ /* 0x0c0fe200018f16ff */
[----:B------:R-:W-:Y:S01]  /*cce0*/  VIADD R15, R15, UR5 ;  /* 0x000000050f0f7c36 */ /* 0x000fe20008000000 */
[----:B------:R-:W-:-:S02]  /*ccf0*/  LEA.HI.X.SX32 R5, R3, R0, 0x2, P6 ;  /* 0x0000000003057211 */ /* 0x000fc400030f16ff */
[----:B------:R-:W-:Y:S01]  /*cd00*/  ISETP.LT.AND P5, PT, R18, R157, !P0 ;  /* 0x0000009d1200720c */ /* 0x000fe200047a1270 */
[C---:B------:R-:W-:Y:S01]  /*cd10*/  VIADD R3, R15.reuse, UR5 ;  /* 0x000000050f037c36 */ /* 0x040fe20008000000 */
[----:B------:R-:W-:Y:S01]  /*cd20*/  LOP3.LUT R14, R16, 0x36, RZ, 0xfc, !PT ;  /* 0x00000036100e7812 */ /* 0x000fe200078efcff */
[----:B------:R3:W-:Y:S01]  /*cd30*/  @P1 STG.E desc[UR12][R4.64], R21 ;  /* 0x0000001504001986 */ /* 0x0007e2000c10190c */
[-C--:B-1----:R-:W-:Y:S02]  /*cd40*/  LEA R6, P1, R15, R2.reuse, 0x2 ;  /* 0x000000020f067211 */ /* 0x082fe400078210ff */
[----:B--2---:R-:W-:Y:S01]  /*cd50*/  LEA R8, P6, R3, R2, 0x2 ;  /* 0x0000000203087211 */ /* 0x004fe200078c10ff */
[----:B------:R1:W-:Y:S01]  /*cd60*/  @P4 STG.E desc[UR12][R10.64], R29 ;  /* 0x0000001d0a004986 */ /* 0x0003e2000c10190c */
[-C--:B------:R-:W-:Y:S02]  /*cd70*/  LEA.HI.X.SX32 R7, R15, R0.reuse, 0x2, P1 ;  /* 0x000000000f077211 */ /* 0x080fe400008f16ff */
[----:B------:R-:W-:-:S02]  /*cd80*/  LEA.HI.X.SX32 R9, R3, R0, 0x2, P6 ;  /* 0x0000000003097211 */ /* 0x000fc400030f16ff */
[-C--:B------:R-:W-:Y:S01]  /*cd90*/  ISETP.LT.AND P3, PT, R14, R157.reuse, !P0 ;  /* 0x0000009d0e00720c */ /* 0x080fe20004761270 */
[----:B------:R-:W-:Y:S01]  /*cda0*/  @P2 STG.E desc[UR12][R6.64], R22 ;  /* 0x0000001606002986 */ /* 0x000fe2000c10190c */
[C---:B------:R-:W-:Y:S01]  /*cdb0*/  LOP3.LUT R14, R16.reuse, 0x37, RZ, 0xfc, !PT ;  /* 0x00000037100e7812 */ /* 0x040fe200078efcff */
[----:B---3--:R-:W-:Y:S01]  /*cdc0*/  VIADD R5, R3, UR5 ;  /* 0x0000000503057c36 */ /* 0x008fe20008000000 */
[----:B------:R-:W-:Y:S01]  /*cdd0*/  LOP3.LUT R12, R16, 0x38, RZ, 0xfc, !PT ;  /* 0x00000038100c7812 */ /* 0x000fe200078efcff */
[----:B------:R2:W-:Y:S01]  /*cde0*/  @P5 STG.E desc[UR12][R8.64], R30 ;  /* 0x0000001e08005986 */ /* 0x0005e2000c10190c */
[-C--:B------:R-:W-:Y:S01]  /*cdf0*/  ISETP.LT.AND P4, PT, R14, R157.reuse, !P0 ;  /* 0x0000009d0e00720c */ /* 0x080fe20004781270 */
[C---:B------:R-:W-:Y:S01]  /*ce00*/  VIADD R3, R5.reuse, UR5 ;  /* 0x0000000505037c36 */ /* 0x040fe20008000000 */
[----:B------:R-:W-:Y:S02]  /*ce10*/  LEA R4, P2, R5, R2, 0x2 ;  /* 0x0000000205047211 */ /* 0x000fe400078410ff */
[----:B------:R-:W-:-:S02]  /*ce20*/  ISETP.LT.AND P1, PT, R12, R157, !P0 ;  /* 0x0000009d0c00720c */ /* 0x000fc40004721270 */
[----:B-1----:R-:W-:Y:S02]  /*ce30*/  LEA R10, P5, R3, R2, 0x2 ;  /* 0x00000002030a7211 */ /* 0x002fe400078a10ff */
[-C--:B------:R-:W-:Y:S02]  /*ce40*/  LEA.HI.X.SX32 R5, R5, R0.reuse, 0x2, P2 ;  /* 0x0000000005057211 */ /* 0x080fe400010f16ff */
[C---:B------:R-:W-:Y:S01]  /*ce50*/  LEA.HI.X.SX32 R11, R3.reuse, R0, 0x2, P5 ;  /* 0x00000000030b7211 */ /* 0x040fe200028f16ff */
[----:B------:R-:W-:Y:S01]  /*ce60*/  VIADD R3, R3, UR5 ;  /* 0x0000000503037c36 */ /* 0x000fe20008000000 */
[C---:B------:R-:W-:Y:S01]  /*ce70*/  LOP3.LUT R14, R16.reuse, 0x39, RZ, 0xfc, !PT ;  /* 0x00000039100e7812 */ /* 0x040fe200078efcff */
[----:B------:R1:W-:Y:S01]  /*ce80*/  @P3 STG.E desc[UR12][R4.64], R23 ;  /* 0x0000001704003986 */ /* 0x0003e2000c10190c */
[----:B------:R-:W-:Y:S01]  /*ce90*/  LOP3.LUT R12, R16, 0x3a, RZ, 0xfc, !PT ;  /* 0x0000003a100c7812 */ /* 0x000fe200078efcff */
[C---:B--2---:R-:W-:Y:S01]  /*cea0*/  VIADD R9, R3.reuse, UR5 ;  /* 0x0000000503097c36 */ /* 0x044fe20008000000 */
[----:B------:R-:W-:Y:S01]  /*ceb0*/  LEA R6, P3, R3, R2, 0x2 ;  /* 0x0000000203067211 */ /* 0x000fe200078610ff */
[----:B------:R2:W-:Y:S01]  /*cec0*/  @P4 STG.E desc[UR12][R10.64], R31 ;  /* 0x0000001f0a004986 */ /* 0x0005e2000c10190c */
[----:B------:R-:W-:-:S02]  /*ced0*/  ISETP.LT.AND P2, PT, R14, R157, !P0 ;  /* 0x0000009d0e00720c */ /* 0x000fc40004741270 */
[----:B------:R-:W-:Y:S01]  /*cee0*/  LEA.HI.X.SX32 R7, R3, R0, 0x2, P3 ;  /* 0x0000000003077211 */ /* 0x000fe200018f16ff */
[C---:B------:R-:W-:Y:S01]  /*cef0*/  VIADD R3, R9.reuse, UR5 ;  /* 0x0000000509037c36 */ /* 0x040fe20008000000 */
[----:B------:R-:W-:Y:S02]  /*cf00*/  ISETP.LT.AND P5, PT, R12, R157, !P0 ;  /* 0x0000009d0c00720c */ /* 0x000fe400047a1270 */
[-C--:B------:R-:W-:Y:S01]  /*cf10*/  LEA R8, P6, R9, R2.reuse, 0x2 ;  /* 0x0000000209087211 */ /* 0x080fe200078c10ff */
[----:B----4-:R3:W-:Y:S01]  /*cf20*/  @P1 STG.E desc[UR12][R6.64], R32 ;  /* 0x0000002006001986 */ /* 0x0107e2000c10190c */
[C---:B------:R-:W-:Y:S02]  /*cf30*/  LOP3.LUT R12, R16.reuse, 0x3c, RZ, 0xfc, !PT ;  /* 0x0000003c100c7812 */ /* 0x040fe400078efcff */
[C---:B-1----:R-:W-:Y:S01]  /*cf40*/  LEA R4, P1, R3.reuse, R2, 0x2 ;  /* 0x0000000203047211 */ /* 0x042fe200078210ff */
[----:B--2---:R-:W-:Y:S01]  /*cf50*/  VIADD R11, R3, UR5 ;  /* 0x00000005030b7c36 */ /* 0x004fe20008000000 */
[----:B------:R-:W-:-:S02]  /*cf60*/  LOP3.LUT R14, R16, 0x3b, RZ, 0xfc, !PT ;  /* 0x0000003b100e7812 */ /* 0x000fc400078efcff */
[----:B------:R-:W-:Y:S01]  /*cf70*/  LEA.HI.X.SX32 R9, R9, R0, 0x2, P6 ;  /* 0x0000000009097211 */ /* 0x000fe200030f16ff */
[----:B------:R-:W-:Y:S01]  /*cf80*/  VIADD R13, R11, UR5 ;  /* 0x000000050b0d7c36 */ /* 0x000fe20008000000 */
[-C--:B------:R-:W-:Y:S02]  /*cf90*/  ISETP.LT.AND P3, PT, R12, R157.reuse, !P0 ;  /* 0x0000009d0c00720c */ /* 0x080fe40004761270 */
[----:B------:R-:W-:Y:S01]  /*cfa0*/  LOP3.LUT R12, R16, 0x3d, RZ, 0xfc, !PT ;  /* 0x0000003d100c7812 */ /* 0x000fe200078efcff */
[----:B------:R-:W-:Y:S01]  /*cfb0*/  VIADD R15, R13, UR5 ;  /* 0x000000050d0f7c36 */ /* 0x000fe20008000000 */
[----:B------:R-:W-:Y:S01]  /*cfc0*/  LEA R10, P6, R11, R2, 0x2 ;  /* 0x000000020b0a7211 */ /* 0x000fe200078c10ff */
[----:B------:R1:W-:Y:S01]  /*cfd0*/  @P2 STG.E desc[UR12][R8.64], R236 ;  /* 0x000000ec08002986 */ /* 0x0003e2000c10190c */
[----:B------:R-:W-:Y:S01]  /*cfe0*/  LEA.HI.X.SX32 R5, R3, R0, 0x2, P1 ;  /* 0x0000000003057211 */ /* 0x000fe200008f16ff */
[----:B------:R-:W-:Y:S01]  /*cff0*/  VIADD R3, R15, UR5 ;  /* 0x000000050f037c36 */ /* 0x000fe20008000000 */
[----:B------:R-:W-:-:S02]  /*d000*/  ISETP.LT.AND P4, PT, R14, R157, !P0 ;  /* 0x0000009d0e00720c */ /* 0x000fc40004781270 */
[----:B---3--:R-:W-:Y:S01]  /*d010*/  LEA R6, P1, R13, R2, 0x2 ;  /* 0x000000020d067211 */ /* 0x008fe200078210ff */
[----:B------:R2:W-:Y:S01]  /*d020*/  @P5 STG.E desc[UR12][R4.64], R33 ;  /* 0x0000002104005986 */ /* 0x0005e2000c10190c */
[C---:B------:R-:W-:Y:S02]  /*d030*/  LOP3.LUT R14, R16.reuse, 0x3e, RZ, 0xfc, !PT ;  /* 0x0000003e100e7812 */ /* 0x040fe400078efcff */
[----:B------:R-:W-:Y:S02]  /*d040*/  LOP3.LUT R16, R16, 0x3f, RZ, 0xfc, !PT ;  /* 0x0000003f10107812 */ /* 0x000fe400078efcff */
[----:B------:R-:W-:Y:S02]  /*d050*/  ISETP.LT.AND P2, PT, R12, R157, !P0 ;  /* 0x0000009d0c00720c */ /* 0x000fe40004741270 */
[----:B------:R-:W-:Y:S02]  /*d060*/  LEA.HI.X.SX32 R11, R11, R0, 0x2, P6 ;  /* 0x000000000b0b7211 */ /* 0x000fe400030f16ff */
[----:B------:R-:W-:-:S02]  /*d070*/  LEA R12, P6, R15, R2, 0x2 ;  /* 0x000000020f0c7211 */ /* 0x000fc400078c10ff */
[-C--:B------:R-:W-:Y:S01]  /*d080*/  LEA.HI.X.SX32 R7, R13, R0.reuse, 0x2, P1 ;  /* 0x000000000d077211 */ /* 0x080fe200008f16ff */
[----:B------:R2:W-:Y:S01]  /*d090*/  @P4 STG.E desc[UR12][R10.64], R237 ;  /* 0x000000ed0a004986 */ /* 0x0005e2000c10190c */
[-C--:B------:R-:W-:Y:S02]  /*d0a0*/  ISETP.LT.AND P1, PT, R14, R157.reuse, !P0 ;  /* 0x0000009d0e00720c */ /* 0x080fe40004721270 */
[----:B------:R-:W-:Y:S01]  /*d0b0*/  ISETP.LT.AND P0, PT, R16, R157, !P0 ;  /* 0x0000009d1000720c */ /* 0x000fe20004701270 */
[----:B------:R2:W-:Y:S01]  /*d0c0*/  @P3 STG.E desc[UR12][R6.64], R34 ;  /* 0x0000002206003986 */ /* 0x0005e2000c10190c */
[----:B------:R-:W-:Y:S01]  /*d0d0*/  LEA.HI.X.SX32 R13, R15, R0, 0x2, P6 ;  /* 0x000000000f0d7211 */ /* 0x000fe200030f16ff */
[C---:B------:R-:W-:Y:S01]  /*d0e0*/  VIADD R15, R3.reuse, UR5 ;  /* 0x00000005030f7c36 */ /* 0x040fe20008000000 */
[----:B-1----:R-:W-:-:S03]  /*d0f0*/  LEA R8, P6, R3, R2, 0x2 ;  /* 0x0000000203087211 */ /* 0x002fc600078c10ff */
[----:B------:R2:W-:Y:S01]  /*d100*/  @P2 STG.E desc[UR12][R12.64], R238 ;  /* 0x000000ee0c002986 */ /* 0x0005e2000c10190c */
[----:B------:R-:W-:Y:S02]  /*d110*/  LEA.HI.X.SX32 R9, R3, R0, 0x2, P6 ;  /* 0x0000000003097211 */ /* 0x000fe400030f16ff */
[----:B------:R-:W-:-:S03]  /*d120*/  LEA R2, P6, R15, R2, 0x2 ;  /* 0x000000020f027211 */ /* 0x000fc600078c10ff */
[----:B------:R2:W-:Y:S01]  /*d130*/  @P1 STG.E desc[UR12][R8.64], R35 ;  /* 0x0000002308001986 */ /* 0x0005e2000c10190c */
[----:B------:R-:W-:Y:S01]  /*d140*/  LEA.HI.X.SX32 R3, R15, R0, 0x2, P6 ;  /* 0x000000000f037211 */ /* 0x000fe200030f16ff */
[----:B------:R-:W-:Y:S08]  /*d150*/  @!P0 EXIT ;  /* 0x000000000000894d */ /* 0x000ff00003800000 */
[----:B------:R-:W-:Y:S01]  /*d160*/  STG.E desc[UR12][R2.64], R239 ;  /* 0x000000ef02007986 */ /* 0x000fe2000c10190c */
[----:B------:R-:W-:Y:S05]  /*d170*/  EXIT ;  /* 0x000000000000794d */ /* 0x000fea0003800000 */
.L_x_2:
[----:B------:R-:W-:-:S00]  /*d180*/  BRA `(.L_x_2) ;  /* 0xfffffffc00fc7947 */ /* 0x000fc0000383ffff */
[----:B------:R-:W-:-:S00]  /*d190*/  NOP ;  /* 0x0000000000007918 */ /* 0x000fc00000000000 */
        /* <DEDUP_REMOVED lines=14> */
.L_x_3:


//--------------------- .nv.shared.matmul_kernel  --------------------------
	.section	.nv.shared.matmul_kernel,"aw",@nobits
	.sectionflags	@""
	.align	16
	.zero		1024


//--------------------- .nv.shared.reserved.0     --------------------------
	.section	.nv.shared.reserved.0,"aw",@nobits
	.weak		__nv_reservedSMEM_offset_0_alias
	.size		__nv_reservedSMEM_offset_0_alias, 0, 0
	.other		__nv_reservedSMEM_offset_0_alias,@"STO_CUDA_RESERVED_SHARED STV_DEFAULT"
__nv_reservedSMEM_offset_0_alias:
	.zero		0


//--------------------- .nv.constant0.matmul_kernel --------------------------
	.section	.nv.constant0.matmul_kernel,"a",@progbits
	.sectionflags	@""
	.align	4
.nv.constant0.matmul_kernel:
	.zero		608


//--------------------- SYMBOLS --------------------------

	.type		.nv.reservedSmem.offset0,@object
	.size		.nv.reservedSmem.offset0,0x4
